// auto-generated by cutlass_sweep.gemm — config: {"arch": "sm_90", "cluster_m": 1, "cluster_n": 2, "dtype": "e5m2", "stages": 5, "tile_k": 64, "tile_m": 128, "tile_n": 256}
#include "cutlass/cutlass.h"
#include "cutlass/gemm/collective/collective_builder.hpp"
#include "cutlass/gemm/device/gemm_universal_adapter.h"
#include "cutlass/gemm/kernel/gemm_universal.hpp"
#include "cutlass/epilogue/collective/collective_builder.hpp"

using ElemA = cutlass::float_e5m2_t;
using ElemB = cutlass::float_e5m2_t;
using ElemCD = cutlass::float_e5m2_t;
using Acc  = float;
using TileShape    = cute::Shape<cute::_128, cute::_256, cute::_64>;
using ClusterShape = cute::Shape<cute::_1, cute::_2, cute::_1>;

using CollectiveEpilogue = typename cutlass::epilogue::collective::CollectiveBuilder<
    cutlass::arch::Sm90, cutlass::arch::OpClassTensorOp,
    TileShape, ClusterShape,
    cutlass::epilogue::collective::EpilogueTileAuto,
    Acc, Acc,
    ElemCD, cutlass::layout::RowMajor, 128 / cutlass::sizeof_bits<ElemCD>::value,
    ElemCD, cutlass::layout::RowMajor, 128 / cutlass::sizeof_bits<ElemCD>::value,
    cutlass::epilogue::collective::EpilogueScheduleAuto
  >::CollectiveOp;

using CollectiveMainloop = typename cutlass::gemm::collective::CollectiveBuilder<
    cutlass::arch::Sm90, cutlass::arch::OpClassTensorOp,
    ElemA, cutlass::layout::RowMajor, 128 / cutlass::sizeof_bits<ElemA>::value,
    ElemB, cutlass::layout::ColumnMajor, 128 / cutlass::sizeof_bits<ElemB>::value,
    Acc,
    TileShape, ClusterShape,
    cutlass::gemm::collective::StageCount<5>,
    cutlass::gemm::collective::KernelScheduleAuto
  >::CollectiveOp;

using GemmKernel = cutlass::gemm::kernel::GemmUniversal<
    cute::Shape<int,int,int,int>,
    CollectiveMainloop,
    CollectiveEpilogue
>;
using Gemm = cutlass::gemm::device::GemmUniversalAdapter<GemmKernel>;

// Force the device kernel symbol into the cubin without needing a host main.
auto* _anchor = &cutlass::device_kernel<GemmKernel>;


// ===== COMPILED SASS (sm_90a) =====

	.target	sm_90a

	.elftype	@"ET_EXEC"


//--------------------- .note.nv.tkinfo           --------------------------
	.section	.note.nv.tkinfo,"",@"SHT_NOTE"
	.sectionflags	@"SHF_NOTE_NV_TKINFO"
	.tkinfo
        /*0018*/ 	.word	0x00000002
        /*0030*/ 	.string	""
        /*0030*/ 	.string	"ptxas"
        /*0030*/ 	.string	"Cuda compilation tools, release 13.0, V13.0.88"
        /*0030*/ 	.string	"Build cuda_13.0.r13.0/compiler.36424714_0"
        /*0030*/ 	.string	"-arch sm_90a -m 64 "



//--------------------- .note.nv.cuinfo           --------------------------
	.section	.note.nv.cuinfo,"",@"SHT_NOTE"
	.sectionflags	@"SHF_NOTE_NV_CUINFO"
        /*0018*/ 	.short	0x0002
        /*001a*/ 	.short	0x005a
        /*001c*/ 	.short	0x0082
	.zero		2


//--------------------- .nv.info                  --------------------------
	.section	.nv.info,"",@"SHT_CUDA_INFO"
	.align	4


	//----- nvinfo : EIATTR_REGCOUNT
	.align		4
        /*0000*/ 	.byte	0x04, 0x2f
        /*0002*/ 	.short	(.L_12 - .L_11)
	.align		4
.L_11:
        /*0004*/ 	.word	index@(_ZN7cutlass13device_kernelINS_4gemm6kernel13GemmUniversalIN4cute5tupleIJiiiiEEENS1_10collective13CollectiveMmaINS1_37MainloopSm90TmaGmmaWarpSpecializedFP8ILi5ENS5_IJNS4_1CILi1EEENSA_ILi2EEESB_EEENS1_35KernelTmaWarpSpecializedCooperativeEEENS5_IJNSA_ILi128EEENSA_ILi256EEENSA_ILi64EEEEEENS_12float_e5m2_tENS5_IJlSB_lEEESK_SL_NS4_8TiledMMAINS4_8MMA_AtomIJNS4_4SM904GMMA31MMA_64x256x32_F32E5M2E5M2_SS_TNILNSP_7ScaleInE1ELSR_1EEEEEENS4_6LayoutINS5_IJSC_SB_SB_EEENS5_IJSB_NSA_ILi0EEESW_EEEEENS5_IJNS4_10UnderscoreESZ_SZ_EEEEENS4_23SM90_TMA_LOAD_MULTICASTENS4_14ComposedLayoutINS4_7SwizzleILi2ELi4ELi3EEENS4_18smem_ptr_flag_bitsILi8EEENSU_INS5_IJNSA_ILi8EEESI_EEENS5_IJSI_SB_EEEEEEEvNS4_8identityENS4_13SM90_TMA_LOADES1C_vS1D_EENS_8epilogue10collective6detail29Sm90TmaWarpSpecializedAdapterINS1H_15DefaultEpilogueISK_SL_SL_NS1G_6thread17LinearCombinationISK_Li1EffLNS1L_9ScaleType4KindE0ELNS_15FloatRoundStyleE2ESK_EENS1_15EpilogueDefaultEEEEEvvEEEEvNT_6ParamsE)
        /*0008*/ 	.word	0x000000a8


	//----- nvinfo : EIATTR_FRAME_SIZE
	.align		4
.L_12:
        /*000c*/ 	.byte	0x04, 0x11
        /*000e*/ 	.short	(.L_14 - .L_13)
	.align		4
.L_13:
        /*0010*/ 	.word	index@(_ZN7cutlass13device_kernelINS_4gemm6kernel13GemmUniversalIN4cute5tupleIJiiiiEEENS1_10collective13CollectiveMmaINS1_37MainloopSm90TmaGmmaWarpSpecializedFP8ILi5ENS5_IJNS4_1CILi1EEENSA_ILi2EEESB_EEENS1_35KernelTmaWarpSpecializedCooperativeEEENS5_IJNSA_ILi128EEENSA_ILi256EEENSA_ILi64EEEEEENS_12float_e5m2_tENS5_IJlSB_lEEESK_SL_NS4_8TiledMMAINS4_8MMA_AtomIJNS4_4SM904GMMA31MMA_64x256x32_F32E5M2E5M2_SS_TNILNSP_7ScaleInE1ELSR_1EEEEEENS4_6LayoutINS5_IJSC_SB_SB_EEENS5_IJSB_NSA_ILi0EEESW_EEEEENS5_IJNS4_10UnderscoreESZ_SZ_EEEEENS4_23SM90_TMA_LOAD_MULTICASTENS4_14ComposedLayoutINS4_7SwizzleILi2ELi4ELi3EEENS4_18smem_ptr_flag_bitsILi8EEENSU_INS5_IJNSA_ILi8EEESI_EEENS5_IJSI_SB_EEEEEEEvNS4_8identityENS4_13SM90_TMA_LOADES1C_vS1D_EENS_8epilogue10collective6detail29Sm90TmaWarpSpecializedAdapterINS1H_15DefaultEpilogueISK_SL_SL_NS1G_6thread17LinearCombinationISK_Li1EffLNS1L_9ScaleType4KindE0ELNS_15FloatRoundStyleE2ESK_EENS1_15EpilogueDefaultEEEEEvvEEEEvNT_6ParamsE)
        /*0014*/ 	.word	0x00000100


	//----- nvinfo : EIATTR_MIN_STACK_SIZE
	.align		4
.L_14:
        /*0018*/ 	.byte	0x04, 0x12
        /*001a*/ 	.short	(.L_16 - .L_15)
	.align		4
.L_15:
        /*001c*/ 	.word	index@(_ZN7cutlass13device_kernelINS_4gemm6kernel13GemmUniversalIN4cute5tupleIJiiiiEEENS1_10collective13CollectiveMmaINS1_37MainloopSm90TmaGmmaWarpSpecializedFP8ILi5ENS5_IJNS4_1CILi1EEENSA_ILi2EEESB_EEENS1_35KernelTmaWarpSpecializedCooperativeEEENS5_IJNSA_ILi128EEENSA_ILi256EEENSA_ILi64EEEEEENS_12float_e5m2_tENS5_IJlSB_lEEESK_SL_NS4_8TiledMMAINS4_8MMA_AtomIJNS4_4SM904GMMA31MMA_64x256x32_F32E5M2E5M2_SS_TNILNSP_7ScaleInE1ELSR_1EEEEEENS4_6LayoutINS5_IJSC_SB_SB_EEENS5_IJSB_NSA_ILi0EEESW_EEEEENS5_IJNS4_10UnderscoreESZ_SZ_EEEEENS4_23SM90_TMA_LOAD_MULTICASTENS4_14ComposedLayoutINS4_7SwizzleILi2ELi4ELi3EEENS4_18smem_ptr_flag_bitsILi8EEENSU_INS5_IJNSA_ILi8EEESI_EEENS5_IJSI_SB_EEEEEEEvNS4_8identityENS4_13SM90_TMA_LOADES1C_vS1D_EENS_8epilogue10collective6detail29Sm90TmaWarpSpecializedAdapterINS1H_15DefaultEpilogueISK_SL_SL_NS1G_6thread17LinearCombinationISK_Li1EffLNS1L_9ScaleType4KindE0ELNS_15FloatRoundStyleE2ESK_EENS1_15EpilogueDefaultEEEEEvvEEEEvNT_6ParamsE)
        /*0020*/ 	.word	0x00000100
.L_16:


//--------------------- .nv.compat                --------------------------
	.section	.nv.compat,"",@"SHT_CUDA_COMPAT_INFO"
	.align	4
        /*0000*/ 	.byte	0x02, 0x09, 0x01, 0x00, 0x02, 0x02, 0x04, 0x00, 0x02, 0x05, 0x05, 0x00, 0x03, 0x07, 0x01, 0x01
        /*0010*/ 	.byte	0x02, 0x03, 0x01, 0x00, 0x02, 0x06, 0x01, 0x00, 0x04, 0x0b, 0x08, 0x00, 0x00, 0x00, 0x00, 0x00
        /*0020*/ 	.byte	0x00, 0x00, 0x00, 0x00


//--------------------- .nv.info._ZN7cutlass13device_kernelINS_4gemm6kernel13GemmUniversalIN4cute5tupleIJiiiiEEENS1_10collective13CollectiveMmaINS1_37MainloopSm90TmaGmmaWarpSpecializedFP8ILi5ENS5_IJNS4_1CILi1EEENSA_ILi2EEESB_EEENS1_35KernelTmaWarpSpecializedCooperativeEEENS5_IJNSA_ILi128EEENSA_ILi256EEENSA_ILi64EEEEEENS_12float_e5m2_tENS5_IJlSB_lEEESK_SL_NS4_8TiledMMAINS4_8MMA_AtomIJNS4_4SM904GMMA31MMA_64x256x32_F32E5M2E5M2_SS_TNILNSP_7ScaleInE1ELSR_1EEEEEENS4_6LayoutINS5_IJSC_SB_SB_EEENS5_IJSB_NSA_ILi0EEESW_EEEEENS5_IJNS4_10UnderscoreESZ_SZ_EEEEENS4_23SM90_TMA_LOAD_MULTICASTENS4_14ComposedLayoutINS4_7SwizzleILi2ELi4ELi3EEENS4_18smem_ptr_flag_bitsILi8EEENSU_INS5_IJNSA_ILi8EEESI_EEENS5_IJSI_SB_EEEEEEEvNS4_8identityENS4_13SM90_TMA_LOADES1C_vS1D_EENS_8epilogue10collective6detail29Sm90TmaWarpSpecializedAdapterINS1H_15DefaultEpilogueISK_SL_SL_NS1G_6thread17LinearCombinationISK_Li1EffLNS1L_9ScaleType4KindE0ELNS_15FloatRoundStyleE2ESK_EENS1_15EpilogueDefaultEEEEEvvEEEEvNT_6ParamsE --------------------------
	.section	.nv.info._ZN7cutlass13device_kernelINS_4gemm6kernel13GemmUniversalIN4cute5tupleIJiiiiEEENS1_10collective13CollectiveMmaINS1_37MainloopSm90TmaGmmaWarpSpecializedFP8ILi5ENS5_IJNS4_1CILi1EEENSA_ILi2EEESB_EEENS1_35KernelTmaWarpSpecializedCooperativeEEENS5_IJNSA_ILi128EEENSA_ILi256EEENSA_ILi64EEEEEENS_12float_e5m2_tENS5_IJlSB_lEEESK_SL_NS4_8TiledMMAINS4_8MMA_AtomIJNS4_4SM904GMMA31MMA_64x256x32_F32E5M2E5M2_SS_TNILNSP_7ScaleInE1ELSR_1EEEEEENS4_6LayoutINS5_IJSC_SB_SB_EEENS5_IJSB_NSA_ILi0EEESW_EEEEENS5_IJNS4_10UnderscoreESZ_SZ_EEEEENS4_23SM90_TMA_LOAD_MULTICASTENS4_14ComposedLayoutINS4_7SwizzleILi2ELi4ELi3EEENS4_18smem_ptr_flag_bitsILi8EEENSU_INS5_IJNSA_ILi8EEESI_EEENS5_IJSI_SB_EEEEEEEvNS4_8identityENS4_13SM90_TMA_LOADES1C_vS1D_EENS_8epilogue10collective6detail29Sm90TmaWarpSpecializedAdapterINS1H_15DefaultEpilogueISK_SL_SL_NS1G_6thread17LinearCombinationISK_Li1EffLNS1L_9ScaleType4KindE0ELNS_15FloatRoundStyleE2ESK_EENS1_15EpilogueDefaultEEEEEvvEEEEvNT_6ParamsE,"",@"SHT_CUDA_INFO"
	.sectionflags	@""
	.align	4


	//----- nvinfo : EIATTR_CUDA_API_VERSION
	.align		4
        /*0000*/ 	.byte	0x04, 0x37
        /*0002*/ 	.short	(.L_18 - .L_17)
.L_17:
        /*0004*/ 	.word	0x00000082


	//----- nvinfo : EIATTR_KPARAM_INFO
	.align		4
.L_18:
        /*0008*/ 	.byte	0x04, 0x17
        /*000a*/ 	.short	(.L_20 - .L_19)
.L_19:
        /*000c*/ 	.word	0x00000000
        /*0010*/ 	.short	0x0000
        /*0012*/ 	.short	0x0070
        /*0014*/ 	.byte	0x00, 0xf0, 0x01, 0x10


	//----- nvinfo : EIATTR_SPARSE_MMA_MASK
	.align		4
.L_20:
        /*0018*/ 	.byte	0x03, 0x50
        /*001a*/ 	.short	0x0000


	//----- nvinfo : EIATTR_MAXREG_COUNT
	.align		4
        /*001c*/ 	.byte	0x03, 0x1b
        /*001e*/ 	.short	0x00a8


	//----- nvinfo : EIATTR_NUM_BARRIERS
	.align		4
        /*0020*/ 	.byte	0x02, 0x4c
        /*0022*/ 	.byte	0x01
	.zero		1


	//----- nvinfo : EIATTR_ANNOTATIONS
	.align		4
        /*0024*/ 	.byte	0x04, 0x55
        /*0026*/ 	.short	(.L_22 - .L_21)


	//   ....[0]....
.L_21:
        /*0028*/ 	.word	0x00000001
        /*002c*/ 	.byte	0x90, 0x06, 0x00, 0x00, 0x01, 0x00, 0x00, 0x00, 0xc0, 0x08, 0x00, 0x00, 0x01, 0x00, 0x00, 0x00
        /* <DEDUP_REMOVED lines=195> */
        /*0c6c*/ 	.byte	0xc0, 0x02, 0x01, 0x00, 0x01, 0x00, 0x00, 0x00, 0x10, 0x03, 0x01, 0x00


	//----- nvinfo : EIATTR_MERCURY_ISA_VERSION
	.align		4
.L_22:
        /*0c78*/ 	.byte	0x03, 0x5f
        /*0c7a*/ 	.short	0x0101


	//----- nvinfo : EIATTR_INT_WARP_WIDE_INSTR_OFFSETS
	.align		4
        /*0c7c*/ 	.byte	0x04, 0x31
        /*0c7e*/ 	.short	(.L_24 - .L_23)


	//   ....[0]....
.L_23:
        /*0c80*/ 	.word	0x00000550


	//   ....[1]....
        /*0c84*/ 	.word	0x00000570


	//   ....[2]....
        /*0c88*/ 	.word	0x000006c0


	//----- nvinfo : EIATTR_COOP_GROUP_MASK_REGIDS
	.align		4
.L_24:
        /*0c8c*/ 	.byte	0x04, 0x29
        /*0c8e*/ 	.short	(.L_26 - .L_25)


	//   ....[0]....
.L_25:
        /*0c90*/ 	.word	0xffffffff


	//   ....[1]....
        /*0c94*/ 	.word	0xffffffff


	//   ....[2]....
        /*0c98*/ 	.word	0xffffffff


	//   ....[3]....
        /*0c9c*/ 	.word	0xffffffff


	//   ....[4]....
        /*0ca0*/ 	.word	0xffffffff


	//   ....[5]....
        /*0ca4*/ 	.word	0xffffffff


	//----- nvinfo : EIATTR_COOP_GROUP_INSTR_OFFSETS
	.align		4
.L_26:
        /*0ca8*/ 	.byte	0x04, 0x28
        /*0caa*/ 	.short	(.L_28 - .L_27)


	//   ....[0]....
.L_27:
        /*0cac*/ 	.word	0x00000070


	//   ....[1]....
        /*0cb0*/ 	.word	0x00000080


	//   ....[2]....
        /*0cb4*/ 	.word	0x000001a0


	//   ....[3]....
        /*0cb8*/ 	.word	0x000003e0


	//   ....[4]....
        /*0cbc*/ 	.word	0x000007d0


	//   ....[5]....
        /*0cc0*/ 	.word	0x00001550


	//----- nvinfo : EIATTR_REG_RECONFIG
	.align		4
.L_28:
        /*0cc4*/ 	.byte	0x01, 0x54
	.zero		2


	//----- nvinfo : EIATTR_MBARRIER_INSTR_OFFSETS
	.align		4
        /*0cc8*/ 	.byte	0x04, 0x39
        /*0cca*/ 	.short	(.L_30 - .L_29)


	//   ....[0]....
.L_29:
        /*0ccc*/ 	.word	0x00000320
        /*0cd0*/ 	.word	0x000000ff
        /*0cd4*/ 	.word	0x00000000
        /*0cd8*/ 	.short	0x0100
        /*0cda*/ 	.byte	0x09
	.zero		1


	//   ....[1]....
        /*0cdc*/ 	.word	0x00000330
        /*0ce0*/ 	.word	0x000000ff
        /*0ce4*/ 	.word	0x00000028
        /*0ce8*/ 	.short	0x0100
        /*0cea*/ 	.byte	0x09
	.zero		1


	//   ....[2]....
        /*0cec*/ 	.word	0x00000340
        /*0cf0*/ 	.word	0x000000ff
        /*0cf4*/ 	.word	0x00000008
        /*0cf8*/ 	.short	0x0100
        /*0cfa*/ 	.byte	0x09
	.zero		1


	//   ....[3]....
        /*0cfc*/ 	.word	0x00000350
        /*0d00*/ 	.word	0x000000ff
        /*0d04*/ 	.word	0x00000030
        /*0d08*/ 	.short	0x0100
        /*0d0a*/ 	.byte	0x09
	.zero		1


	//   ....[4]....
        /*0d0c*/ 	.word	0x00000360
        /*0d10*/ 	.word	0x000000ff
        /*0d14*/ 	.word	0x00000010
        /*0d18*/ 	.short	0x0100
        /*0d1a*/ 	.byte	0x09
	.zero		1


	//   ....[5]....
        /*0d1c*/ 	.word	0x00000370
        /*0d20*/ 	.word	0x000000ff
        /*0d24*/ 	.word	0x00000038
        /*0d28*/ 	.short	0x0100
        /*0d2a*/ 	.byte	0x09
	.zero		1


	//   ....[6]....
        /*0d2c*/ 	.word	0x00000380
        /*0d30*/ 	.word	0x000000ff
        /*0d34*/ 	.word	0x00000018
        /*0d38*/ 	.short	0x0100
        /*0d3a*/ 	.byte	0x09
	.zero		1


	//   ....[7]....
        /*0d3c*/ 	.word	0x00000390
        /*0d40*/ 	.word	0x000000ff
        /*0d44*/ 	.word	0x00000040
        /*0d48*/ 	.short	0x0100
        /*0d4a*/ 	.byte	0x09
	.zero		1


	//   ....[8]....
        /*0d4c*/ 	.word	0x000003a0
        /*0d50*/ 	.word	0x000000ff
        /*0d54*/ 	.word	0x00000020
        /*0d58*/ 	.short	0x0100
        /*0d5a*/ 	.byte	0x09
	.zero		1


	//   ....[9]....
        /*0d5c*/ 	.word	0x000003b0
        /*0d60*/ 	.word	0x000000ff
        /*0d64*/ 	.word	0x00000048
        /*0d68*/ 	.short	0x0100
        /*0d6a*/ 	.byte	0x09
	.zero		1


	//   ....[10]....
        /*0d6c*/ 	.word	0x00000750
        /*0d70*/ 	.word	0x000000ff
        /*0d74*/ 	.word	0x00000060
        /*0d78*/ 	.short	0x0100
        /*0d7a*/ 	.byte	0x06
	.zero		1


	//   ....[11]....
        /*0d7c*/ 	.word	0x00000780
        /*0d80*/ 	.word	0x000000ff
        /*0d84*/ 	.word	0x00000068
        /*0d88*/ 	.short	0x0100
        /*0d8a*/ 	.byte	0x06
	.zero		1


	//   ....[12]....
        /*0d8c*/ 	.word	0x00001d60
        /*0d90*/ 	.word	0x000000ff
        /*0d94*/ 	.word	0x00000000
        /*0d98*/ 	.short	0x010a
        /*0d9a*/ 	.byte	0x06
	.zero		1


	//   ....[13]....
        /*0d9c*/ 	.word	0x00001da0
        /*0da0*/ 	.word	0x000000ff
        /*0da4*/ 	.word	0x00000000
        /*0da8*/ 	.short	0x010a
        /*0daa*/ 	.byte	0x06
	.zero		1


	//   ....[14]....
        /*0dac*/ 	.word	0x00002fb0
        /*0db0*/ 	.word	0x000000ff
        /*0db4*/ 	.word	0x00000000
        /*0db8*/ 	.short	0x010a
        /*0dba*/ 	.byte	0x09
	.zero		1


	//   ....[15]....
        /*0dbc*/ 	.word	0x00002ff0
        /*0dc0*/ 	.word	0x000000ff
        /*0dc4*/ 	.word	0x00000000
        /*0dc8*/ 	.short	0x010a
        /*0dca*/ 	.byte	0x09
	.zero		1


	//   ....[16]....
        /*0dcc*/ 	.word	0x00004050
        /*0dd0*/ 	.word	0x000000e5
        /*0dd4*/ 	.word	0x00000000
        /*0dd8*/ 	.short	0x0101
        /*0dda*/ 	.byte	0x3f
	.zero		1


	//   ....[17]....
        /*0ddc*/ 	.word	0x00005240
        /*0de0*/ 	.word	0x00000018
        /*0de4*/ 	.word	0x00000000
        /*0de8*/ 	.short	0x0101
        /*0dea*/ 	.byte	0x3f
	.zero		1


	//   ....[18]....
        /*0dec*/ 	.word	0x0000f470
        /*0df0*/ 	.word	0x0000000d
        /*0df4*/ 	.word	0x00000028
        /*0df8*/ 	.short	0x010a
        /*0dfa*/ 	.byte	0x3f
	.zero		1


	//   ....[19]....
        /*0dfc*/ 	.word	0x0000f840
        /*0e00*/ 	.word	0x00000005
        /*0e04*/ 	.word	0x00000068
        /*0e08*/ 	.short	0x0101
        /*0e0a*/ 	.byte	0x3f
	.zero		1


	//   ....[20]....
        /*0e0c*/ 	.word	0x0000ffd0
        /*0e10*/ 	.word	0x00000005
        /*0e14*/ 	.word	0x00000000
        /*0e18*/ 	.short	0x010a
        /*0e1a*/ 	.byte	0x3f
	.zero		1


	//   ....[21]....
        /*0e1c*/ 	.word	0x00010050
        /*0e20*/ 	.word	0x00000007
        /*0e24*/ 	.word	0x00000000
        /*0e28*/ 	.short	0x010a
        /*0e2a*/ 	.byte	0x3f
	.zero		1


	//   ....[22]....
        /*0e2c*/ 	.word	0x000100e0
        /*0e30*/ 	.word	0x0000000a
        /*0e34*/ 	.word	0x00000000
        /*0e38*/ 	.short	0x010a
        /*0e3a*/ 	.byte	0x3f
	.zero		1


	//   ....[23]....
        /*0e3c*/ 	.word	0x00010170
        /*0e40*/ 	.word	0x0000000b
        /*0e44*/ 	.word	0x00000000
        /*0e48*/ 	.short	0x010a
        /*0e4a*/ 	.byte	0x3f
	.zero		1


	//   ....[24]....
        /*0e4c*/ 	.word	0x00010200
        /*0e50*/ 	.word	0x00000003
        /*0e54*/ 	.word	0x00000000
        /*0e58*/ 	.short	0x010a
        /*0e5a*/ 	.byte	0x3f
	.zero		1


	//   ....[25]....
        /*0e5c*/ 	.word	0x00010270
        /*0e60*/ 	.word	0x00000003
        /*0e64*/ 	.word	0x00000000
        /*0e68*/ 	.short	0x010a
        /*0e6a*/ 	.byte	0x3f
	.zero		1


	//   ....[26]....
        /*0e6c*/ 	.word	0x000102e0
        /*0e70*/ 	.word	0x00000000
        /*0e74*/ 	.word	0x00000000
        /*0e78*/ 	.short	0x010a
        /*0e7a*/ 	.byte	0x3f
	.zero		1


	//   ....[27]....
        /*0e7c*/ 	.word	0x000103c0
        /*0e80*/ 	.word	0x0000000d
        /*0e84*/ 	.word	0x00000028
        /*0e88*/ 	.short	0x010a
        /*0e8a*/ 	.byte	0x3f
	.zero		1


	//   ....[28]....
        /*0e8c*/ 	.word	0x00010490
        /*0e90*/ 	.word	0x00000005
        /*0e94*/ 	.word	0x00000000
        /*0e98*/ 	.short	0x010a
        /*0e9a*/ 	.byte	0x3f
	.zero		1


	//   ....[29]....
        /*0e9c*/ 	.word	0x000104e0
        /*0ea0*/ 	.word	0x00000007
        /*0ea4*/ 	.word	0x00000000
        /*0ea8*/ 	.short	0x010a
        /*0eaa*/ 	.byte	0x3f
	.zero		1


	//   ....[30]....
        /*0eac*/ 	.word	0x00010530
        /*0eb0*/ 	.word	0x0000000a
        /*0eb4*/ 	.word	0x00000000
        /*0eb8*/ 	.short	0x010a
        /*0eba*/ 	.byte	0x3f
	.zero		1


	//   ....[31]....
        /*0ebc*/ 	.word	0x00010580
        /*0ec0*/ 	.word	0x0000000b
        /*0ec4*/ 	.word	0x00000000
        /*0ec8*/ 	.short	0x010a
        /*0eca*/ 	.byte	0x3f
	.zero		1


	//----- nvinfo : EIATTR_NUM_MBARRIERS
	.align		4
.L_30:
        /*0ecc*/ 	.byte	0x03, 0x38
        /*0ece*/ 	.short	0x000c


	//----- nvinfo : EIATTR_EXIT_INSTR_OFFSETS
	.align		4
        /*0ed0*/ 	.byte	0x04, 0x1c
        /*0ed2*/ 	.short	(.L_32 - .L_31)


	//   ....[0]....
.L_31:
        /*0ed4*/ 	.word	0x00000960


	//   ....[1]....
        /*0ed8*/ 	.word	0x000011f0


	//   ....[2]....
        /*0edc*/ 	.word	0x0000eb60


	//   ....[3]....
        /*0ee0*/ 	.word	0x0000f0f0


	//   ....[4]....
        /*0ee4*/ 	.word	0x00010250


	//----- nvinfo : EIATTR_MAX_THREADS
	.align		4
.L_32:
        /*0ee8*/ 	.byte	0x04, 0x05
        /*0eea*/ 	.short	(.L_34 - .L_33)
.L_33:
        /*0eec*/ 	.word	0x00000180
        /*0ef0*/ 	.word	0x00000001
        /*0ef4*/ 	.word	0x00000001


	//----- nvinfo : EIATTR_CRS_STACK_SIZE
	.align		4
.L_34:
        /*0ef8*/ 	.byte	0x04, 0x1e
        /*0efa*/ 	.short	(.L_36 - .L_35)
.L_35:
        /*0efc*/ 	.word	0x00000000


	//----- nvinfo : EIATTR_CBANK_PARAM_SIZE
	.align		4
.L_36:
        /*0f00*/ 	.byte	0x03, 0x19
        /*0f02*/ 	.short	0x0470


	//----- nvinfo : EIATTR_PARAM_CBANK
	.align		4
        /*0f04*/ 	.byte	0x04, 0x0a
        /*0f06*/ 	.short	(.L_38 - .L_37)
	.align		4
.L_37:
        /*0f08*/ 	.word	index@(.nv.constant0._ZN7cutlass13device_kernelINS_4gemm6kernel13GemmUniversalIN4cute5tupleIJiiiiEEENS1_10collective13CollectiveMmaINS1_37MainloopSm90TmaGmmaWarpSpecializedFP8ILi5ENS5_IJNS4_1CILi1EEENSA_ILi2EEESB_EEENS1_35KernelTmaWarpSpecializedCooperativeEEENS5_IJNSA_ILi128EEENSA_ILi256EEENSA_ILi64EEEEEENS_12float_e5m2_tENS5_IJlSB_lEEESK_SL_NS4_8TiledMMAINS4_8MMA_AtomIJNS4_4SM904GMMA31MMA_64x256x32_F32E5M2E5M2_SS_TNILNSP_7ScaleInE1ELSR_1EEEEEENS4_6LayoutINS5_IJSC_SB_SB_EEENS5_IJSB_NSA_ILi0EEESW_EEEEENS5_IJNS4_10UnderscoreESZ_SZ_EEEEENS4_23SM90_TMA_LOAD_MULTICASTENS4_14ComposedLayoutINS4_7SwizzleILi2ELi4ELi3EEENS4_18smem_ptr_flag_bitsILi8EEENSU_INS5_IJNSA_ILi8EEESI_EEENS5_IJSI_SB_EEEEEEEvNS4_8identityENS4_13SM90_TMA_LOADES1C_vS1D_EENS_8epilogue10collective6detail29Sm90TmaWarpSpecializedAdapterINS1H_15DefaultEpilogueISK_SL_SL_NS1G_6thread17LinearCombinationISK_Li1EffLNS1L_9ScaleType4KindE0ELNS_15FloatRoundStyleE2ESK_EENS1_15EpilogueDefaultEEEEEvvEEEEvNT_6ParamsE)
        /*0f0c*/ 	.short	0x0210
        /*0f0e*/ 	.short	0x0470


	//----- nvinfo : EIATTR_SW_WAR
	.align		4
.L_38:
        /*0f10*/ 	.byte	0x04, 0x36
        /*0f12*/ 	.short	(.L_40 - .L_39)
.L_39:
        /*0f14*/ 	.word	0x00000008
.L_40:


//--------------------- .nv.callgraph             --------------------------
	.section	.nv.callgraph,"",@"SHT_CUDA_CALLGRAPH"
	.align	4
	.sectionentsize	8
	.align		4
        /*0000*/ 	.word	0x00000000
	.align		4
        /*0004*/ 	.word	0xffffffff
	.align		4
        /*0008*/ 	.word	0x00000000
	.align		4
        /*000c*/ 	.word	0xfffffffe
	.align		4
        /*0010*/ 	.word	0x00000000
	.align		4
        /*0014*/ 	.word	0xfffffffd
	.align		4
        /*0018*/ 	.word	0x00000000
	.align		4
        /*001c*/ 	.word	0xfffffffc


//--------------------- .nv.constant4             --------------------------
	.section	.nv.constant4,"a",@progbits
	.align	8
	.align		8
.nv.constant4:
        /*0000*/ 	.dword	_ZN39_INTERNAL_c590eae9_4_k_cu_f517c72f_48434cuda3std3__45__cpo5beginE
	.align		8
        /*0008*/ 	.dword	_ZN39_INTERNAL_c590eae9_4_k_cu_f517c72f_48434cuda3std3__45__cpo3endE
	.align		8
        /*0010*/ 	.dword	_ZN39_INTERNAL_c590eae9_4_k_cu_f517c72f_48434cuda3std3__45__cpo6cbeginE
	.align		8
        /*0018*/ 	.dword	_ZN39_INTERNAL_c590eae9_4_k_cu_f517c72f_48434cuda3std3__45__cpo4cendE
	.align		8
        /*0020*/ 	.dword	_ZN39_INTERNAL_c590eae9_4_k_cu_f517c72f_48434cuda3std3__441_GLOBAL__N__c590eae9_4_k_cu_f517c72f_48436ignoreE
	.align		8
        /*0028*/ 	.dword	_ZN39_INTERNAL_c590eae9_4_k_cu_f517c72f_48434cuda3std3__419piecewise_constructE
	.align		8
        /*0030*/ 	.dword	_ZN39_INTERNAL_c590eae9_4_k_cu_f517c72f_48434cuda3std3__48in_placeE
	.align		8
        /*0038*/ 	.dword	_ZN39_INTERNAL_c590eae9_4_k_cu_f517c72f_48434cuda3std6ranges3__45__cpo4swapE
	.align		8
        /*0040*/ 	.dword	_ZN39_INTERNAL_c590eae9_4_k_cu_f517c72f_48434cuda3std6ranges3__45__cpo9iter_moveE
	.align		8
        /*0048*/ 	.dword	_ZN39_INTERNAL_c590eae9_4_k_cu_f517c72f_48434cute7productE
	.align		8
        /*0050*/ 	.dword	_ZN39_INTERNAL_c590eae9_4_k_cu_f517c72f_48434cute1_E


//--------------------- .text._ZN7cutlass13device_kernelINS_4gemm6kernel13GemmUniversalIN4cute5tupleIJiiiiEEENS1_10collective13CollectiveMmaINS1_37MainloopSm90TmaGmmaWarpSpecializedFP8ILi5ENS5_IJNS4_1CILi1EEENSA_ILi2EEESB_EEENS1_35KernelTmaWarpSpecializedCooperativeEEENS5_IJNSA_ILi128EEENSA_ILi256EEENSA_ILi64EEEEEENS_12float_e5m2_tENS5_IJlSB_lEEESK_SL_NS4_8TiledMMAINS4_8MMA_AtomIJNS4_4SM904GMMA31MMA_64x256x32_F32E5M2E5M2_SS_TNILNSP_7ScaleInE1ELSR_1EEEEEENS4_6LayoutINS5_IJSC_SB_SB_EEENS5_IJSB_NSA_ILi0EEESW_EEEEENS5_IJNS4_10UnderscoreESZ_SZ_EEEEENS4_23SM90_TMA_LOAD_MULTICASTENS4_14ComposedLayoutINS4_7SwizzleILi2ELi4ELi3EEENS4_18smem_ptr_flag_bitsILi8EEENSU_INS5_IJNSA_ILi8EEESI_EEENS5_IJSI_SB_EEEEEEEvNS4_8identityENS4_13SM90_TMA_LOADES1C_vS1D_EENS_8epilogue10collective6detail29Sm90TmaWarpSpecializedAdapterINS1H_15DefaultEpilogueISK_SL_SL_NS1G_6thread17LinearCombinationISK_Li1EffLNS1L_9ScaleType4KindE0ELNS_15FloatRoundStyleE2ESK_EENS1_15EpilogueDefaultEEEEEvvEEEEvNT_6ParamsE --------------------------
	.section	.text._ZN7cutlass13device_kernelINS_4gemm6kernel13GemmUniversalIN4cute5tupleIJiiiiEEENS1_10collective13CollectiveMmaINS1_37MainloopSm90TmaGmmaWarpSpecializedFP8ILi5ENS5_IJNS4_1CILi1EEENSA_ILi2EEESB_EEENS1_35KernelTmaWarpSpecializedCooperativeEEENS5_IJNSA_ILi128EEENSA_ILi256EEENSA_ILi64EEEEEENS_12float_e5m2_tENS5_IJlSB_lEEESK_SL_NS4_8TiledMMAINS4_8MMA_AtomIJNS4_4SM904GMMA31MMA_64x256x32_F32E5M2E5M2_SS_TNILNSP_7ScaleInE1ELSR_1EEEEEENS4_6LayoutINS5_IJSC_SB_SB_EEENS5_IJSB_NSA_ILi0EEESW_EEEEENS5_IJNS4_10UnderscoreESZ_SZ_EEEEENS4_23SM90_TMA_LOAD_MULTICASTENS4_14ComposedLayoutINS4_7SwizzleILi2ELi4ELi3EEENS4_18smem_ptr_flag_bitsILi8EEENSU_INS5_IJNSA_ILi8EEESI_EEENS5_IJSI_SB_EEEEEEEvNS4_8identityENS4_13SM90_TMA_LOADES1C_vS1D_EENS_8epilogue10collective6detail29Sm90TmaWarpSpecializedAdapterINS1H_15DefaultEpilogueISK_SL_SL_NS1G_6thread17LinearCombinationISK_Li1EffLNS1L_9ScaleType4KindE0ELNS_15FloatRoundStyleE2ESK_EENS1_15EpilogueDefaultEEEEEvvEEEEvNT_6ParamsE,"ax",@progbits
	.align	128
.text._ZN7cutlass13device_kernelINS_4gemm6kernel13GemmUniversalIN4cute5tupleIJiiiiEEENS1_10collective13CollectiveMmaINS1_37MainloopSm90TmaGmmaWarpSpecializedFP8ILi5ENS5_IJNS4_1CILi1EEENSA_ILi2EEESB_EEENS1_35KernelTmaWarpSpecializedCooperativeEEENS5_IJNSA_ILi128EEENSA_ILi256EEENSA_ILi64EEEEEENS_12float_e5m2_tENS5_IJlSB_lEEESK_SL_NS4_8TiledMMAINS4_8MMA_AtomIJNS4_4SM904GMMA31MMA_64x256x32_F32E5M2E5M2_SS_TNILNSP_7ScaleInE1ELSR_1EEEEEENS4_6LayoutINS5_IJSC_SB_SB_EEENS5_IJSB_NSA_ILi0EEESW_EEEEENS5_IJNS4_10UnderscoreESZ_SZ_EEEEENS4_23SM90_TMA_LOAD_MULTICASTENS4_14ComposedLayoutINS4_7SwizzleILi2ELi4ELi3EEENS4_18smem_ptr_flag_bitsILi8EEENSU_INS5_IJNSA_ILi8EEESI_EEENS5_IJSI_SB_EEEEEEEvNS4_8identityENS4_13SM90_TMA_LOADES1C_vS1D_EENS_8epilogue10collective6detail29Sm90TmaWarpSpecializedAdapterINS1H_15DefaultEpilogueISK_SL_SL_NS1G_6thread17LinearCombinationISK_Li1EffLNS1L_9ScaleType4KindE0ELNS_15FloatRoundStyleE2ESK_EENS1_15EpilogueDefaultEEEEEvvEEEEvNT_6ParamsE:
        .type           _ZN7cutlass13device_kernelINS_4gemm6kernel13GemmUniversalIN4cute5tupleIJiiiiEEENS1_10collective13CollectiveMmaINS1_37MainloopSm90TmaGmmaWarpSpecializedFP8ILi5ENS5_IJNS4_1CILi1EEENSA_ILi2EEESB_EEENS1_35KernelTmaWarpSpecializedCooperativeEEENS5_IJNSA_ILi128EEENSA_ILi256EEENSA_ILi64EEEEEENS_12float_e5m2_tENS5_IJlSB_lEEESK_SL_NS4_8TiledMMAINS4_8MMA_AtomIJNS4_4SM904GMMA31MMA_64x256x32_F32E5M2E5M2_SS_TNILNSP_7ScaleInE1ELSR_1EEEEEENS4_6LayoutINS5_IJSC_SB_SB_EEENS5_IJSB_NSA_ILi0EEESW_EEEEENS5_IJNS4_10UnderscoreESZ_SZ_EEEEENS4_23SM90_TMA_LOAD_MULTICASTENS4_14ComposedLayoutINS4_7SwizzleILi2ELi4ELi3EEENS4_18smem_ptr_flag_bitsILi8EEENSU_INS5_IJNSA_ILi8EEESI_EEENS5_IJSI_SB_EEEEEEEvNS4_8identityENS4_13SM90_TMA_LOADES1C_vS1D_EENS_8epilogue10collective6detail29Sm90TmaWarpSpecializedAdapterINS1H_15DefaultEpilogueISK_SL_SL_NS1G_6thread17LinearCombinationISK_Li1EffLNS1L_9ScaleType4KindE0ELNS_15FloatRoundStyleE2ESK_EENS1_15EpilogueDefaultEEEEEvvEEEEvNT_6ParamsE,@function
        .size           _ZN7cutlass13device_kernelINS_4gemm6kernel13GemmUniversalIN4cute5tupleIJiiiiEEENS1_10collective13CollectiveMmaINS1_37MainloopSm90TmaGmmaWarpSpecializedFP8ILi5ENS5_IJNS4_1CILi1EEENSA_ILi2EEESB_EEENS1_35KernelTmaWarpSpecializedCooperativeEEENS5_IJNSA_ILi128EEENSA_ILi256EEENSA_ILi64EEEEEENS_12float_e5m2_tENS5_IJlSB_lEEESK_SL_NS4_8TiledMMAINS4_8MMA_AtomIJNS4_4SM904GMMA31MMA_64x256x32_F32E5M2E5M2_SS_TNILNSP_7ScaleInE1ELSR_1EEEEEENS4_6LayoutINS5_IJSC_SB_SB_EEENS5_IJSB_NSA_ILi0EEESW_EEEEENS5_IJNS4_10UnderscoreESZ_SZ_EEEEENS4_23SM90_TMA_LOAD_MULTICASTENS4_14ComposedLayoutINS4_7SwizzleILi2ELi4ELi3EEENS4_18smem_ptr_flag_bitsILi8EEENSU_INS5_IJNSA_ILi8EEESI_EEENS5_IJSI_SB_EEEEEEEvNS4_8identityENS4_13SM90_TMA_LOADES1C_vS1D_EENS_8epilogue10collective6detail29Sm90TmaWarpSpecializedAdapterINS1H_15DefaultEpilogueISK_SL_SL_NS1G_6thread17LinearCombinationISK_Li1EffLNS1L_9ScaleType4KindE0ELNS_15FloatRoundStyleE2ESK_EENS1_15EpilogueDefaultEEEEEvvEEEEvNT_6ParamsE,(.L_x_336 - _ZN7cutlass13device_kernelINS_4gemm6kernel13GemmUniversalIN4cute5tupleIJiiiiEEENS1_10collective13CollectiveMmaINS1_37MainloopSm90TmaGmmaWarpSpecializedFP8ILi5ENS5_IJNS4_1CILi1EEENSA_ILi2EEESB_EEENS1_35KernelTmaWarpSpecializedCooperativeEEENS5_IJNSA_ILi128EEENSA_ILi256EEENSA_ILi64EEEEEENS_12float_e5m2_tENS5_IJlSB_lEEESK_SL_NS4_8TiledMMAINS4_8MMA_AtomIJNS4_4SM904GMMA31MMA_64x256x32_F32E5M2E5M2_SS_TNILNSP_7ScaleInE1ELSR_1EEEEEENS4_6LayoutINS5_IJSC_SB_SB_EEENS5_IJSB_NSA_ILi0EEESW_EEEEENS5_IJNS4_10UnderscoreESZ_SZ_EEEEENS4_23SM90_TMA_LOAD_MULTICASTENS4_14ComposedLayoutINS4_7SwizzleILi2ELi4ELi3EEENS4_18smem_ptr_flag_bitsILi8EEENSU_INS5_IJNSA_ILi8EEESI_EEENS5_IJSI_SB_EEEEEEEvNS4_8identityENS4_13SM90_TMA_LOADES1C_vS1D_EENS_8epilogue10collective6detail29Sm90TmaWarpSpecializedAdapterINS1H_15DefaultEpilogueISK_SL_SL_NS1G_6thread17LinearCombinationISK_Li1EffLNS1L_9ScaleType4KindE0ELNS_15FloatRoundStyleE2ESK_EENS1_15EpilogueDefaultEEEEEvvEEEEvNT_6ParamsE)
        .other          _ZN7cutlass13device_kernelINS_4gemm6kernel13GemmUniversalIN4cute5tupleIJiiiiEEENS1_10collective13CollectiveMmaINS1_37MainloopSm90TmaGmmaWarpSpecializedFP8ILi5ENS5_IJNS4_1CILi1EEENSA_ILi2EEESB_EEENS1_35KernelTmaWarpSpecializedCooperativeEEENS5_IJNSA_ILi128EEENSA_ILi256EEENSA_ILi64EEEEEENS_12float_e5m2_tENS5_IJlSB_lEEESK_SL_NS4_8TiledMMAINS4_8MMA_AtomIJNS4_4SM904GMMA31MMA_64x256x32_F32E5M2E5M2_SS_TNILNSP_7ScaleInE1ELSR_1EEEEEENS4_6LayoutINS5_IJSC_SB_SB_EEENS5_IJSB_NSA_ILi0EEESW_EEEEENS5_IJNS4_10UnderscoreESZ_SZ_EEEEENS4_23SM90_TMA_LOAD_MULTICASTENS4_14ComposedLayoutINS4_7SwizzleILi2ELi4ELi3EEENS4_18smem_ptr_flag_bitsILi8EEENSU_INS5_IJNSA_ILi8EEESI_EEENS5_IJSI_SB_EEEEEEEvNS4_8identityENS4_13SM90_TMA_LOADES1C_vS1D_EENS_8epilogue10collective6detail29Sm90TmaWarpSpecializedAdapterINS1H_15DefaultEpilogueISK_SL_SL_NS1G_6thread17LinearCombinationISK_Li1EffLNS1L_9ScaleType4KindE0ELNS_15FloatRoundStyleE2ESK_EENS1_15EpilogueDefaultEEEEEvvEEEEvNT_6ParamsE,@"STO_CUDA_ENTRY STV_DEFAULT"
_ZN7cutlass13device_kernelINS_4gemm6kernel13GemmUniversalIN4cute5tupleIJiiiiEEENS1_10collective13CollectiveMmaINS1_37MainloopSm90TmaGmmaWarpSpecializedFP8ILi5ENS5_IJNS4_1CILi1EEENSA_ILi2EEESB_EEENS1_35KernelTmaWarpSpecializedCooperativeEEENS5_IJNSA_ILi128EEENSA_ILi256EEENSA_ILi64EEEEEENS_12float_e5m2_tENS5_IJlSB_lEEESK_SL_NS4_8TiledMMAINS4_8MMA_AtomIJNS4_4SM904GMMA31MMA_64x256x32_F32E5M2E5M2_SS_TNILNSP_7ScaleInE1ELSR_1EEEEEENS4_6LayoutINS5_IJSC_SB_SB_EEENS5_IJSB_NSA_ILi0EEESW_EEEEENS5_IJNS4_10UnderscoreESZ_SZ_EEEEENS4_23SM90_TMA_LOAD_MULTICASTENS4_14ComposedLayoutINS4_7SwizzleILi2ELi4ELi3EEENS4_18smem_ptr_flag_bitsILi8EEENSU_INS5_IJNSA_ILi8EEESI_EEENS5_IJSI_SB_EEEEEEEvNS4_8identityENS4_13SM90_TMA_LOADES1C_vS1D_EENS_8epilogue10collective6detail29Sm90TmaWarpSpecializedAdapterINS1H_15DefaultEpilogueISK_SL_SL_NS1G_6thread17LinearCombinationISK_Li1EffLNS1L_9ScaleType4KindE0ELNS_15FloatRoundStyleE2ESK_EENS1_15EpilogueDefaultEEEEEvvEEEEvNT_6ParamsE:
[----:B------:R-:W0:Y:S02]  /*0000*/  LDC R1, c[0x0][0x28] ;  /* 0x00000a00ff017b82 */ /* 0x000e240000000800 */
[----:B0-----:R-:W-:Y:S01]  /*0010*/  VIADD R1, R1, 0xffffff00 ;  /* 0xffffff0001017836 */ /* 0x001fe20000000000 */
[----:B------:R-:W0:Y:S01]  /*0020*/  S2R R5, SR_TID.X ;  /* 0x0000000000057919 */ /* 0x000e220000002100 */
[----:B------:R-:W-:Y:S01]  /*0030*/  ELECT P0, URZ, PT ;  /* 0x00000000003f782f */ /* 0x000fe20003800000 */
[----:B------:R-:W-:Y:S01]  /*0040*/  BSSY B0, `(.L_x_0) ;  /* 0x0000015000007945 */ /* 0x000fe20003800000 */
[--C-:B0-----:R-:W-:Y:S02]  /*0050*/  SHF.R.U32.HI R0, RZ, 0x5, R5.reuse ;  /* 0x00000005ff007819 */ /* 0x101fe40000011605 */
[----:B------:R-:W-:-:S03]  /*0060*/  SHF.R.U32.HI R2, RZ, 0x7, R5 ;  /* 0x00000007ff027819 */ /* 0x000fc60000011605 */
[----:B------:R-:W0:Y:S04]  /*0070*/  SHFL.IDX PT, R3, R0, RZ, 0x1f ;  /* 0x00001fff00037589 */ /* 0x000e2800000e0000 */
[----:B------:R-:W1:Y:S01]  /*0080*/  SHFL.IDX PT, R2, R2, RZ, 0x1f ;  /* 0x00001fff02027589 */ /* 0x000e6200000e0000 */
[----:B0-----:R-:W-:Y:S02]  /*0090*/  R2UR UR4, R3 ;  /* 0x00000000030472ca */ /* 0x001fe400000e0000 */
[----:B-1----:R-:W-:-:S11]  /*00a0*/  R2UR UR6, R2 ;  /* 0x00000000020672ca */ /* 0x002fd600000e0000 */
[----:B------:R-:W-:Y:S02]  /*00b0*/  USHF.R.S32.HI UR5, URZ, 0x1f, UR4 ;  /* 0x0000001f3f057899 */ /* 0x000fe40008011404 */
[----:B------:R-:W-:Y:S02]  /*00c0*/  ISETP.NE.OR P0, PT, RZ, UR4, !P0 ;  /* 0x00000004ff007c0c */ /* 0x000fe4000c705670 */
[----:B------:R-:W-:-:S04]  /*00d0*/  ULEA.HI UR5, UR5, UR4, URZ, 0x2 ;  /* 0x0000000405057291 */ /* 0x000fc8000f8f103f */
[----:B------:R-:W-:-:S04]  /*00e0*/  ULOP3.LUT UR5, UR5, 0xfffffffc, URZ, 0xc0, !UPT ;  /* 0xfffffffc05057892 */ /* 0x000fc8000f8ec03f */
[----:B------:R-:W-:-:S03]  /*00f0*/  UIADD3 UR8, UR4, -UR5, URZ ;  /* 0x8000000504087290 */ /* 0x000fc6000fffe03f */
[----:B------:R-:W-:Y:S09]  /*0100*/  @P0 BRA `(.L_x_1) ;  /* 0x0000000000200947 */ /* 0x000ff20003800000 */
[----:B------:R-:W-:Y:S02]  /*0110*/  ULDC.64 UR4, c[0x0][0x198] ;  /* 0x0000660000047ab9 */ /* 0x000fe40000000a00 */
[----:B------:R-:W-:Y:S02]  /*0120*/  UIADD3 UR10, UP0, UR4, 0xf0, URZ ;  /* 0x000000f0040a7890 */ /* 0x000fe4000ff1e03f */
[----:B------:R-:W-:Y:S02]  /*0130*/  UIADD3 UR4, UP1, UR4, 0x1f0, URZ ;  /* 0x000001f004047890 */ /* 0x000fe4000ff3e03f */
[----:B------:R-:W-:Y:S02]  /*0140*/  UIADD3.X UR11, URZ, UR5, URZ, UP0, !UPT ;  /* 0x000000053f0b7290 */ /* 0x000fe400087fe43f */
[----:B------:R-:W-:-:S07]  /*0150*/  UIADD3.X UR5, URZ, UR5, URZ, UP1, !UPT ;  /* 0x000000053f057290 */ /* 0x000fce0008ffe43f */
[----:B------:R0:W-:Y:S02]  /*0160*/  UTMACCTL.PF [UR10] ;  /* 0x000000000a0079b9 */ /* 0x0001e40008040000 */
[----:B------:R0:W-:Y:S02]  /*0170*/  UTMACCTL.PF [UR4] ;  /* 0x00000000040079b9 */ /* 0x0001e40008040000 */
[----:B0-----:R-:W-:Y:S01]  /*0180*/  NOP ;  /* 0x0000000000007918 */ /* 0x001fe20000000000 */
.L_x_1:
[----:B------:R-:W-:Y:S05]  /*0190*/  BSYNC B0 ;  /* 0x0000000000007941 */ /* 0x000fea0003800000 */
.L_x_0:
[----:B------:R-:W0:Y:S01]  /*01a0*/  SHFL.IDX PT, R3, R0, RZ, 0x1f ;  /* 0x00001fff00037589 */ /* 0x000e2200000e0000 */
[----:B------:R-:W-:Y:S01]  /*01b0*/  UISETP.NE.AND UP0, UPT, UR8, 0x3, UPT ;  /* 0x000000030800788c */ /* 0x000fe2000bf05270 */
[----:B------:R-:W-:Y:S01]  /*01c0*/  ISETP.NE.AND P2, PT, RZ, UR6, PT ;  /* 0x00000006ff007c0c */ /* 0x000fe2000bf45270 */
[----:B------:R-:W-:Y:S02]  /*01d0*/  UIADD3 UR10, UR6, -0x1, URZ ;  /* 0xffffffff060a7890 */ /* 0x000fe4000fffe03f */
[----:B------:R-:W-:Y:S02]  /*01e0*/  UISETP.EQ.OR UP0, UPT, UR8, URZ, !UP0 ;  /* 0x0000003f0800728c */ /* 0x000fe4000c702670 */
[----:B------:R-:W-:Y:S02]  /*01f0*/  UISETP.GE.U32.AND UP1, UPT, UR10, 0x2, UPT ;  /* 0x000000020a00788c */ /* 0x000fe4000bf26070 */
[----:B------:R-:W-:-:S04]  /*0200*/  UISETP.EQ.AND UP0, UPT, UR6, URZ, UP0 ;  /* 0x0000003f0600728c */ /* 0x000fc80008702270 */
[----:B------:R-:W-:-:S04]  /*0210*/  USEL UR13, URZ, 0x1, !UP0 ;  /* 0x000000013f0d7887 */ /* 0x000fc8000c000000 */
[----:B------:R-:W-:Y:S01]  /*0220*/  USEL UR13, UR13, 0x2, UP1 ;  /* 0x000000020d0d7887 */ /* 0x000fe20008800000 */
[----:B0-----:R-:W-:-:S13]  /*0230*/  ISETP.NE.AND P0, PT, R3, RZ, PT ;  /* 0x000000ff0300720c */ /* 0x001fda0003f05270 */
[----:B------:R-:W-:Y:S05]  /*0240*/  @P0 BRA `(.L_x_2) ;  /* 0x0000000000600947 */ /* 0x000fea0003800000 */
[----:B------:R-:W0:Y:S01]  /*0250*/  S2UR UR9, SR_CgaCtaId ;  /* 0x00000000000979c3 */ /* 0x000e220000008800 */
[----:B------:R-:W-:Y:S01]  /*0260*/  UMOV UR4, 0x400 ;  /* 0x0000040000047882 */ /* 0x000fe20000000000 */
[----:B------:R-:W-:Y:S01]  /*0270*/  UMOV UR5, 0x1 ;  /* 0x0000000100057882 */ /* 0x000fe20000000000 */
[----:B------:R-:W-:Y:S01]  /*0280*/  UMOV UR6, 0x4 ;  /* 0x0000000400067882 */ /* 0x000fe20000000000 */
[----:B------:R-:W-:Y:S01]  /*0290*/  ELECT P0, URZ, PT ;  /* 0x00000000003f782f */ /* 0x000fe20003800000 */
[----:B------:R-:W-:-:S04]  /*02a0*/  UIADD3 UR6, -UR6, 0x100000, URZ ;  /* 0x0010000006067890 */ /* 0x000fc8000fffe13f */
[----:B------:R-:W-:Y:S02]  /*02b0*/  USHF.L.U32 UR7, UR6, 0xb, URZ ;  /* 0x0000000b06077899 */ /* 0x000fe4000800063f */
[----:B------:R-:W-:Y:S02]  /*02c0*/  USHF.L.U32 UR6, UR6, 0x1, URZ ;  /* 0x0000000106067899 */ /* 0x000fe4000800063f */
[----:B0-----:R-:W-:Y:S02]  /*02d0*/  ULEA UR9, UR9, UR4, 0x18 ;  /* 0x0000000409097291 */ /* 0x001fe4000f8ec03f */
[----:B------:R-:W-:-:S04]  /*02e0*/  UIADD3 UR4, -UR5, 0x100000, URZ ;  /* 0x0010000005047890 */ /* 0x000fc8000fffe13f */
[----:B------:R-:W-:Y:S02]  /*02f0*/  USHF.L.U32 UR5, UR4, 0xb, URZ ;  /* 0x0000000b04057899 */ /* 0x000fe4000800063f */
[----:B------:R-:W-:Y:S01]  /*0300*/  USHF.L.U32 UR4, UR4, 0x1, URZ ;  /* 0x0000000104047899 */ /* 0x000fe2000800063f */
[----:B------:R-:W0:Y:S11]  /*0310*/  FENCE.VIEW.ASYNC.S ;  /* 0x00000000000073c6 */ /* 0x000e360000000000 */
[----:B0-----:R0:W1:Y:S01]  /*0320*/  SYNCS.EXCH.64 URZ, [UR9], UR4 ;  /* 0x00000004093f75b2 */ /* 0x0010620008000100 */
[----:B------:R0:W2:Y:S01]  /*0330*/  SYNCS.EXCH.64 URZ, [UR9+0x28], UR6 ;  /* 0x00002806093f75b2 */ /* 0x0000a20008000100 */
[----:B------:R0:W3:Y:S01]  /*0340*/  SYNCS.EXCH.64 URZ, [UR9+0x8], UR4 ;  /* 0x00000804093f75b2 */ /* 0x0000e20008000100 */
[----:B------:R0:W4:Y:S01]  /*0350*/  SYNCS.EXCH.64 URZ, [UR9+0x30], UR6 ;  /* 0x00003006093f75b2 */ /* 0x0001220008000100 */
[----:B------:R0:W0:Y:S01]  /*0360*/  SYNCS.EXCH.64 URZ, [UR9+0x10], UR4 ;  /* 0x00001004093f75b2 */ /* 0x0000220008000100 */
[----:B------:R0:W0:Y:S01]  /*0370*/  SYNCS.EXCH.64 URZ, [UR9+0x38], UR6 ;  /* 0x00003806093f75b2 */ /* 0x0000220008000100 */
[----:B------:R0:W0:Y:S01]  /*0380*/  SYNCS.EXCH.64 URZ, [UR9+0x18], UR4 ;  /* 0x00001804093f75b2 */ /* 0x0000220008000100 */
[----:B------:R0:W0:Y:S01]  /*0390*/  SYNCS.EXCH.64 URZ, [UR9+0x40], UR6 ;  /* 0x00004006093f75b2 */ /* 0x0000220008000100 */
[----:B------:R0:W0:Y:S01]  /*03a0*/  SYNCS.EXCH.64 URZ, [UR9+0x20], UR4 ;  /* 0x00002004093f75b2 */ /* 0x0000220008000100 */
[----:B------:R0:W0:Y:S01]  /*03b0*/  SYNCS.EXCH.64 URZ, [UR9+0x48], UR6 ;  /* 0x00004806093f75b2 */ /* 0x0000220008000100 */
[----:B------:R-:W-:Y:S01]  /*03c0*/  NOP ;  /* 0x0000000000007918 */ /* 0x000fe20000000000 */
.L_x_2:
[----:B------:R-:W-:Y:S01]  /*03d0*/  SHF.R.S32.HI R4, RZ, 0x1f, R5 ;  /* 0x0000001fff047819 */ /* 0x000fe20000011405 */
[----:B------:R-:W5:Y:S01]  /*03e0*/  SHFL.IDX PT, R0, R0, RZ, 0x1f ;  /* 0x00001fff00007589 */ /* 0x000f6200000e0000 */
[----:B------:R-:W-:Y:S01]  /*03f0*/  ELECT P0, URZ, PT ;  /* 0x00000000003f782f */ /* 0x000fe20003800000 */
[----:B0-----:R-:W0:Y:S01]  /*0400*/  S2UR UR9, SR_CTAID.X ;  /* 0x00000000000979c3 */ /* 0x001e220000002500 */
[----:B------:R-:W-:Y:S01]  /*0410*/  LEA.HI R4, R4, R5, RZ, 0x7 ;  /* 0x0000000504047211 */ /* 0x000fe200078f38ff */
[----:B------:R-:W1:Y:S01]  /*0420*/  S2R R2, SR_CTAID.Y ;  /* 0x0000000000027919 */ /* 0x000e620000002600 */
[----:B------:R-:W-:Y:S01]  /*0430*/  SHF.R.S32.HI R6, RZ, 0x1f, R3 ;  /* 0x0000001fff067819 */ /* 0x000fe20000011403 */
[----:B------:R-:W-:Y:S01]  /*0440*/  ULDC UR4, c[0x0][0x154] ;  /* 0x0000550000047ab9 */ /* 0x000fe20000000800 */
[----:B------:R-:W-:Y:S01]  /*0450*/  LOP3.LUT R4, R4, 0xffffff80, RZ, 0xc0, !PT ;  /* 0xffffff8004047812 */ /* 0x000fe200078ec0ff */
[----:B------:R-:W-:Y:S01]  /*0460*/  NOP ;  /* 0x0000000000007918 */ /* 0x000fe20000000000 */
[----:B------:R-:W-:Y:S01]  /*0470*/  LEA.HI R6, R6, R3, RZ, 0x2 ;  /* 0x0000000306067211 */ /* 0x000fe200078f10ff */
[----:B------:R-:W2:Y:S01]  /*0480*/  LDC R11, c[0x0][0x148] ;  /* 0x00005200ff0b7b82 */ /* 0x000ea20000000800 */
[----:B------:R-:W-:Y:S01]  /*0490*/  NOP ;  /* 0x0000000000007918 */ /* 0x000fe20000000000 */
[----:B------:R-:W-:Y:S01]  /*04a0*/  IMAD.IADD R4, R5, 0x1, -R4 ;  /* 0x0000000105047824 */ /* 0x000fe200078e0a04 */
[----:B------:R-:W-:-:S04]  /*04b0*/  LOP3.LUT R6, R6, 0x3ffffffc, RZ, 0xc0, !PT ;  /* 0x3ffffffc06067812 */ /* 0x000fc800078ec0ff */
[----:B------:R-:W-:Y:S01]  /*04c0*/  SHF.R.S32.HI R5, RZ, 0x1f, R4 ;  /* 0x0000001fff057819 */ /* 0x000fe20000011404 */
[----:B------:R-:W-:Y:S01]  /*04d0*/  IMAD.IADD R6, R3, 0x1, -R6 ;  /* 0x0000000103067824 */ /* 0x000fe200078e0a06 */
[----:B------:R-:W3:Y:S02]  /*04e0*/  LDC R8, c[0x0][0x144] ;  /* 0x00005100ff087b82 */ /* 0x000ee40000000800 */
[----:B------:R-:W-:Y:S02]  /*04f0*/  LEA.HI R5, R5, R4, RZ, 0x3 ;  /* 0x0000000405057211 */ /* 0x000fe400078f18ff */
[----:B-----5:R-:W-:Y:S02]  /*0500*/  ISETP.NE.OR P0, PT, R0, RZ, !P0 ;  /* 0x000000ff0000720c */ /* 0x020fe40004705670 */
[--C-:B------:R-:W-:Y:S02]  /*0510*/  SHF.R.S32.HI R0, RZ, 0x3, R5.reuse ;  /* 0x00000003ff007819 */ /* 0x100fe40000011405 */
[----:B------:R-:W-:-:S04]  /*0520*/  SHF.R.S32.HI R5, RZ, 0x1f, R5 ;  /* 0x0000001fff057819 */ /* 0x000fc80000011405 */
[----:B------:R-:W-:-:S04]  /*0530*/  LEA.HI R5, R5, R0, RZ, 0x2 ;  /* 0x0000000005057211 */ /* 0x000fc800078f10ff */
[----:B------:R-:W-:Y:S01]  /*0540*/  LOP3.LUT R5, R5, 0xfffffffc, RZ, 0xc0, !PT ;  /* 0xfffffffc05057812 */ /* 0x000fe200078ec0ff */
[----:B------:R-:W-:Y:S01]  /*0550*/  VOTEU.ALL UP0, P0 ;  /* 0x00000000003f7886 */ /* 0x000fe20000000000 */
[----:B-1----:R-:W-:Y:S01]  /*0560*/  I2FP.F32.U32 R7, R2 ;  /* 0x0000000200077245 */ /* 0x002fe20000201000 */
[----:B------:R-:W-:Y:S02]  /*0570*/  VOTEU.ALL UP1, P0 ;  /* 0x00000000003f7886 */ /* 0x000fe40000020000 */
[----:B------:R-:W-:Y:S01]  /*0580*/  IMAD.IADD R5, R0, 0x1, -R5 ;  /* 0x0000000100057824 */ /* 0x000fe200078e0a05 */
[----:B------:R-:W1:Y:S01]  /*0590*/  @!UP0 S2UR UR7, SR_CgaCtaId ;  /* 0x00000000000789c3 */ /* 0x000e620000008800 */
[----:B0-----:R-:W-:Y:S01]  /*05a0*/  I2FP.F32.U32 R0, UR9 ;  /* 0x0000000900007c45 */ /* 0x001fe20008201000 */
[----:B------:R-:W-:Y:S01]  /*05b0*/  FMUL R9, R7, UR4 ;  /* 0x0000000407097c20 */ /* 0x000fe20008400000 */
[----:B------:R-:W-:Y:S01]  /*05c0*/  IMAD R5, R6, 0x4, R5 ;  /* 0x0000000406057824 */ /* 0x000fe200078e0205 */
[----:B------:R-:W-:Y:S01]  /*05d0*/  ULDC UR4, c[0x0][0x150] ;  /* 0x0000540000047ab9 */ /* 0x000fe20000000800 */
[----:B------:R-:W-:Y:S01]  /*05e0*/  @!UP0 UMOV UR6, 0x400 ;  /* 0x0000040000068882 */ /* 0x000fe20000000000 */
[----:B------:R-:W-:Y:S01]  /*05f0*/  FMUL R7, R0, UR4 ;  /* 0x0000000400077c20 */ /* 0x000fe20008400000 */
[----:B------:R-:W-:Y:S01]  /*0600*/  IMAD.SHL.U32 R0, R5, 0x4, RZ ;  /* 0x0000000405007824 */ /* 0x000fe200078e00ff */
[----:B------:R-:W0:Y:S01]  /*0610*/  LDC R6, c[0x0][0x140] ;  /* 0x00005000ff067b82 */ /* 0x000e220000000800 */
[----:B------:R-:W5:Y:S01]  /*0620*/  F2I.U32.TRUNC.NTZ R9, R9 ;  /* 0x0000000900097305 */ /* 0x000f62000020f000 */
[----:B------:R-:W-:-:S02]  /*0630*/  UMOV UR4, 0x20 ;  /* 0x0000002000047882 */ /* 0x000fc40000000000 */
[----:B------:R-:W-:Y:S01]  /*0640*/  LOP3.LUT R10, R5, 0xc, R0, 0x78, !PT ;  /* 0x0000000c050a7812 */ /* 0x000fe200078e7800 */
[----:B------:R-:W-:-:S04]  /*0650*/  @!UP0 UIADD3 UR4, -UR4, 0x100000, URZ ;  /* 0x0010000004048890 */ /* 0x000fc8000fffe13f */
[----:B------:R-:W-:Y:S02]  /*0660*/  @!UP0 USHF.L.U32 UR5, UR4, 0xb, URZ ;  /* 0x0000000b04058899 */ /* 0x000fe4000800063f */
[----:B------:R-:W-:Y:S01]  /*0670*/  @!UP0 USHF.L.U32 UR4, UR4, 0x1, URZ ;  /* 0x0000000104048899 */ /* 0x000fe2000800063f */
[----:B------:R-:W4:Y:S01]  /*0680*/  F2I.U32.TRUNC.NTZ R7, R7 ;  /* 0x0000000700077305 */ /* 0x000f22000020f000 */
[----:B------:R0:W-:Y:S01]  /*0690*/  STL [R1+0x78], R10 ;  /* 0x0000780a01007387 */ /* 0x0001e20000100800 */
[----:B-----5:R-:W-:Y:S01]  /*06a0*/  IMAD.MOV R12, RZ, RZ, -R9 ;  /* 0x000000ffff0c7224 */ /* 0x020fe200078e0a09 */
[----:B-1----:R-:W-:Y:S01]  /*06b0*/  @!UP0 ULEA UR6, UR7, UR6, 0x18 ;  /* 0x0000000607068291 */ /* 0x002fe2000f8ec03f */
[----:B------:R-:W-:Y:S02]  /*06c0*/  VOTEU.ALL UP0, P0 ;  /* 0x00000000003f7886 */ /* 0x000fe40000000000 */
[----:B--2---:R-:W-:Y:S01]  /*06d0*/  IMAD R5, R11, R12, R2 ;  /* 0x0000000c0b057224 */ /* 0x004fe200078e0202 */
[----:B------:R-:W-:-:S02]  /*06e0*/  LOP3.LUT P0, RZ, R4, 0x7, RZ, 0xc0, !PT ;  /* 0x0000000704ff7812 */ /* 0x000fc4000780c0ff */
[----:B0-----:R-:W-:Y:S01]  /*06f0*/  ISETP.EQ.U32.AND P4, PT, R6, 0x1, PT ;  /* 0x000000010600780c */ /* 0x001fe20003f82070 */
[----:B----4-:R-:W-:Y:S01]  /*0700*/  IMAD.MOV R7, RZ, RZ, -R7 ;  /* 0x000000ffff077224 */ /* 0x010fe200078e0a07 */
[----:B------:R-:W-:Y:S02]  /*0710*/  ISETP.NE.AND P1, PT, R5, R10, PT ;  /* 0x0000000a0500720c */ /* 0x000fe40003f25270 */
[----:B------:R-:W-:Y:S01]  /*0720*/  ISETP.LT.U32.AND P0, PT, R10, 0x2, !P0 ;  /* 0x000000020a00780c */ /* 0x000fe20004701070 */
[----:B---3--:R-:W-:Y:S01]  /*0730*/  IMAD R0, R8, R7, UR9 ;  /* 0x0000000908007e24 */ /* 0x008fe2000f8e0207 */
[----:B------:R-:W0:Y:S02]  /*0740*/  FENCE.VIEW.ASYNC.S ;  /* 0x00000000000073c6 */ /* 0x000e240000000000 */
[----:B0-----:R0:W1:Y:S02]  /*0750*/  @!UP0 SYNCS.EXCH.64 URZ, [UR6+0x60], UR4 ;  /* 0x00006004063f85b2 */ /* 0x0010640008000100 */
[----:B------:R-:W-:-:S04]  /*0760*/  ISETP.EQ.OR P1, PT, R0, RZ, !P1 ;  /* 0x000000ff0000720c */ /* 0x000fc80004f22670 */
[----:B------:R-:W-:Y:S01]  /*0770*/  PLOP3.LUT P0, PT, P0, P1, PT, 0x80, 0x0 ;  /* 0x000000000000781c */ /* 0x000fe20000703070 */
[----:B------:R0:W2:Y:S01]  /*0780*/  @!UP1 SYNCS.EXCH.64 URZ, [UR6+0x68], UR4 ;  /* 0x00006804063f95b2 */ /* 0x0000a20008000100 */
[----:B------:R-:W-:Y:S01]  /*0790*/  NOP ;  /* 0x0000000000007918 */ /* 0x000fe20000000000 */
[----:B------:R-:W-:Y:S10]  /*07a0*/  @!P4 BRA `(.L_x_3) ;  /* 0x000000000008c947 */ /* 0x000ff40003800000 */
[----:B-12---:R-:W-:Y:S01]  /*07b0*/  UCGABAR_ARV ;  /* 0x00000000000079c7 */ /* 0x006fe20008000000 */
[----:B------:R-:W-:Y:S05]  /*07c0*/  BRA `(.L_x_4) ;  /* 0x0000000000047947 */ /* 0x000fea0003800000 */
.L_x_3:
[----:B-12---:R-:W-:Y:S01]  /*07d0*/  NOP ;  /* 0x0000000000007918 */ /* 0x006fe20000000000 */
.L_x_4:
[----:B------:R-:W1:Y:S01]  /*07e0*/  LDC R3, c[0x0][0x65c] ;  /* 0x00019700ff037b82 */ /* 0x000e620000000800 */
[----:B------:R-:W-:Y:S02]  /*07f0*/  IMAD.U32 R4, RZ, RZ, UR9 ;  /* 0x00000009ff047e24 */ /* 0x000fe4000f8e00ff */
[----:B------:R-:W-:Y:S01]  /*0800*/  IMAD.MOV.U32 R5, RZ, RZ, RZ ;  /* 0x000000ffff057224 */ /* 0x000fe200078e00ff */
[----:B-1----:R-:W-:-:S13]  /*0810*/  ISETP.NE.AND P3, PT, R3, 0x1, PT ;  /* 0x000000010300780c */ /* 0x002fda0003f65270 */
[----:B------:R-:W1:Y:S01]  /*0820*/  @P3 LDC R7, c[0x0][0x10] ;  /* 0x00000400ff073b82 */ /* 0x000e620000000800 */
[----:B------:R-:W-:Y:S02]  /*0830*/  @P3 IMAD.MOV.U32 R3, RZ, RZ, RZ ;  /* 0x000000ffff033224 */ /* 0x000fe400078e00ff */
[----:B------:R-:W-:-:S05]  /*0840*/  @P3 IMAD.MOV.U32 R13, RZ, RZ, RZ ;  /* 0x000000ffff0d3224 */ /* 0x000fca00078e00ff */
[----:B------:R-:W2:Y:S01]  /*0850*/  @!P3 LDC R9, c[0x0][0xc] ;  /* 0x00000300ff09bb82 */ /* 0x000ea20000000800 */
[----:B-1----:R-:W-:-:S04]  /*0860*/  @P3 IMAD.WIDE.U32 R6, R7, UR9, R2 ;  /* 0x0000000907063c25 */ /* 0x002fc8000f8e0002 */
[----:B------:R-:W-:Y:S02]  /*0870*/  @P3 IMAD.MOV.U32 R19, RZ, RZ, R6 ;  /* 0x000000ffff133224 */ /* 0x000fe400078e0006 */
[----:B------:R-:W-:Y:S02]  /*0880*/  @P3 IMAD.IADD R23, R7, 0x1, R13 ;  /* 0x0000000107173824 */ /* 0x000fe400078e020d */
[----:B--2---:R-:W-:-:S04]  /*0890*/  @!P3 IMAD.WIDE.U32 R4, R2, R9, R4 ;  /* 0x000000090204b225 */ /* 0x004fc800078e0004 */
[----:B------:R-:W-:Y:S02]  /*08a0*/  @!P3 IMAD.MOV.U32 R19, RZ, RZ, R4 ;  /* 0x000000ffff13b224 */ /* 0x000fe400078e0004 */
[----:B------:R-:W-:-:S03]  /*08b0*/  @!P3 IMAD.MOV.U32 R23, RZ, RZ, R5 ;  /* 0x000000ffff17b224 */ /* 0x000fc600078e0005 */
[----:B------:R1:W-:Y:S04]  /*08c0*/  STL [R1+0x80], R19 ;  /* 0x0000801301007387 */ /* 0x0003e80000100800 */
[----:B------:R1:W-:Y:S01]  /*08d0*/  STL [R1+0x7c], R23 ;  /* 0x00007c1701007387 */ /* 0x0003e20000100800 */
[----:B------:R-:W-:Y:S05]  /*08e0*/  @!P4 BRA `(.L_x_5) ;  /* 0x00000000000cc947 */ /* 0x000fea0003800000 */
[----:B------:R-:W-:Y:S01]  /*08f0*/  UCGABAR_WAIT ;  /* 0x0000000000007dc7 */ /* 0x000fe20008000000 */
[----:B------:R-:W-:Y:S01]  /*0900*/  CCTL.IVALL ;  /* 0x00000000ff00798f */ /* 0x000fe20002000000 */
[----:B------:R-:W-:Y:S05]  /*0910*/  BRA `(.L_x_6) ;  /* 0x0000000000047947 */ /* 0x000fea0003800000 */
.L_x_5:
[----:B------:R-:W-:Y:S06]  /*0920*/  BAR.SYNC.DEFER_BLOCKING 0x0 ;  /* 0x0000000000007b1d */ /* 0x000fec0000010000 */
.L_x_6:
[----:B------:R-:W-:Y:S05]  /*0930*/  @!P2 BRA `(.L_x_7) ;  /* 0x000000e0008ca947 */ /* 0x000fea0003800000 */
[----:B------:R-:W-:-:S06]  /*0940*/  UISETP.GT.U32.AND UP0, UPT, UR10, 0x1, UPT ;  /* 0x000000010a00788c */ /* 0x000fcc000bf04070 */
[----:B------:R-:W-:-:S13]  /*0950*/  PLOP3.LUT P1, PT, PT, PT, UP0, 0x80, 0x0 ;  /* 0x000000000000781c */ /* 0x000fda0003f2f008 */
[----:B0-----:R-:W-:Y:S05]  /*0960*/  @P1 EXIT ;  /* 0x000000000000194d */ /* 0x001fea0003800000 */
[----:B------:R-:W-:Y:S01]  /*0970*/  IMAD.MOV.U32 R6, RZ, RZ, -0x1 ;  /* 0xffffffffff067424 */ /* 0x000fe200078e00ff */
[----:B------:R-:W-:Y:S01]  /*0980*/  ULDC.64 UR4, c[0x0][0x650] ;  /* 0x0001940000047ab9 */ /* 0x000fe20000000a00 */
[----:B------:R-:W-:Y:S01]  /*0990*/  IMAD.MOV.U32 R5, RZ, RZ, -0x1 ;  /* 0xffffffffff057424 */ /* 0x000fe200078e00ff */
[----:B------:R-:W-:Y:S01]  /*09a0*/  ISETP.GE.U32.AND P1, PT, R19, UR4, PT ;  /* 0x0000000413007c0c */ /* 0x000fe2000bf26070 */
[----:B------:R-:W-:Y:S01]  /*09b0*/  UMOV UR22, 0xffffffff ;  /* 0xffffffff00167882 */ /* 0x000fe20000000000 */
[----:B------:R0:W-:Y:S01]  /*09c0*/  STL [R1+0x88], R6 ;  /* 0x0000880601007387 */ /* 0x0001e20000100800 */
[----:B------:R-:W-:Y:S02]  /*09d0*/  PRMT R4, RZ, 0x7610, R4 ;  /* 0x00007610ff047816 */ /* 0x000fe40000000004 */
[----:B------:R-:W-:Y:S01]  /*09e0*/  ISETP.GE.U32.AND.EX P1, PT, R23, UR5, PT, P1 ;  /* 0x0000000517007c0c */ /* 0x000fe2000bf26110 */
[----:B------:R0:W-:-:S12]  /*09f0*/  STL [R1+0x84], R5 ;  /* 0x0000840501007387 */ /* 0x0001d80000100800 */
[----:B0-----:R-:W-:Y:S05]  /*0a00*/  @P1 BRA `(.L_x_8) ;  /* 0x0000000400381947 */ /* 0x001fea0003800000 */
[----:B------:R-:W0:Y:S01]  /*0a10*/  LDC.64 R14, c[0x0][0x628] ;  /* 0x00018a00ff0e7b82 */ /* 0x000e220000000a00 */
[----:B------:R-:W-:Y:S02]  /*0a20*/  IMAD.MOV.U32 R4, RZ, RZ, R19 ;  /* 0x000000ffff047224 */ /* 0x000fe400078e0013 */
[----:B------:R-:W-:-:S05]  /*0a30*/  IMAD.MOV.U32 R5, RZ, RZ, R23 ;  /* 0x000000ffff057224 */ /* 0x000fca00078e0017 */
[----:B------:R-:W2:Y:S08]  /*0a40*/  LDC R10, c[0x0][0x630] ;  /* 0x00018c00ff0a7b82 */ /* 0x000eb00000000800 */
[----:B------:R-:W3:Y:S01]  /*0a50*/  LDC.64 R16, c[0x0][0x620] ;  /* 0x00018800ff107b82 */ /* 0x000ee20000000a00 */
[----:B0-----:R-:W-:-:S04]  /*0a60*/  ISETP.NE.U32.AND P1, PT, R14, RZ, PT ;  /* 0x000000ff0e00720c */ /* 0x001fc80003f25070 */
[----:B------:R-:W-:-:S13]  /*0a70*/  ISETP.NE.AND.EX P1, PT, R15, RZ, PT, P1 ;  /* 0x000000ff0f00720c */ /* 0x000fda0003f25310 */
[----:B--23--:R-:W-:Y:S05]  /*0a80*/  @!P1 BRA `(.L_x_9) ;  /* 0x0000000000289947 */ /* 0x00cfea0003800000 */
[----:B------:R-:W0:Y:S02]  /*0a90*/  LDC R9, c[0x0][0x634] ;  /* 0x00018d00ff097b82 */ /* 0x000e240000000800 */
[----:B0-----:R-:W-:-:S05]  /*0aa0*/  IADD3 R9, P1, R19, R9, RZ ;  /* 0x0000000913097210 */ /* 0x001fca0007f3e0ff */
[----:B------:R-:W-:-:S04]  /*0ab0*/  IMAD.X R13, RZ, RZ, R23, P1 ;  /* 0x000000ffff0d7224 */ /* 0x000fc800008e0617 */
[----:B------:R-:W-:-:S04]  /*0ac0*/  IMAD.WIDE.U32 R4, R13, R14, RZ ;  /* 0x0000000e0d047225 */ /* 0x000fc800078e00ff */
[----:B------:R-:W-:-:S04]  /*0ad0*/  IMAD.WIDE.U32 R6, P1, R9, R15, R4 ;  /* 0x0000000f09067225 */ /* 0x000fc80007820004 */
[----:B------:R-:W-:-:S04]  /*0ae0*/  IMAD.WIDE.U32 R4, R9, R14, RZ ;  /* 0x0000000e09047225 */ /* 0x000fc800078e00ff */
[----:B------:R-:W-:Y:S01]  /*0af0*/  IMAD.X R9, RZ, RZ, RZ, P1 ;  /* 0x000000ffff097224 */ /* 0x000fe200008e06ff */
[----:B------:R-:W-:Y:S01]  /*0b00*/  IADD3 RZ, P1, R5, R6, RZ ;  /* 0x0000000605ff7210 */ /* 0x000fe20007f3e0ff */
[----:B------:R-:W-:-:S04]  /*0b10*/  IMAD.MOV.U32 R8, RZ, RZ, R7 ;  /* 0x000000ffff087224 */ /* 0x000fc800078e0007 */
[----:B------:R-:W-:-:S08]  /*0b20*/  IMAD.WIDE.U32.X R4, R13, R15, R8, P1 ;  /* 0x0000000f0d047225 */ /* 0x000fd000008e0408 */
.L_x_9:
[----:B------:R-:W0:Y:S01]  /*0b30*/  LDC.64 R20, c[0x0][0x640] ;  /* 0x00019000ff147b82 */ /* 0x000e220000000a00 */
[-C--:B------:R-:W-:Y:S01]  /*0b40*/  SHF.R.U64 R22, R4, R10.reuse, R5 ;  /* 0x0000000a04167219 */ /* 0x080fe20000001205 */
[----:B------:R-:W-:Y:S01]  /*0b50*/  IMAD.MOV.U32 R4, RZ, RZ, R19 ;  /* 0x000000ffff047224 */ /* 0x000fe200078e0013 */
[----:B------:R-:W-:Y:S01]  /*0b60*/  SHF.R.U32.HI R3, RZ, R10, R5 ;  /* 0x0000000aff037219 */ /* 0x000fe20000011605 */
[----:B------:R-:W-:Y:S01]  /*0b70*/  IMAD.MOV.U32 R5, RZ, RZ, R23 ;  /* 0x000000ffff057224 */ /* 0x000fe200078e0017 */
[----:B------:R-:W-:Y:S01]  /*0b80*/  IADD3 R7, P1, RZ, -R22, RZ ;  /* 0x80000016ff077210 */ /* 0x000fe20007f3e0ff */
[----:B-1----:R-:W-:Y:S02]  /*0b90*/  IMAD R23, R11, R12, R2 ;  /* 0x0000000c0b177224 */ /* 0x002fe400078e0202 */
[----:B------:R-:W1:Y:S01]  /*0ba0*/  LDC R8, c[0x0][0x618] ;  /* 0x00018600ff087b82 */ /* 0x000e620000000800 */
[----:B------:R-:W-:Y:S02]  /*0bb0*/  IMAD.MOV.U32 R11, RZ, RZ, 0x1 ;  /* 0x00000001ff0b7424 */ /* 0x000fe400078e00ff */
[----:B------:R-:W-:-:S02]  /*0bc0*/  IMAD.X R3, RZ, RZ, ~R3, P1 ;  /* 0x000000ffff037224 */ /* 0x000fc400008e0e03 */
[----:B------:R-:W-:-:S03]  /*0bd0*/  IMAD.WIDE.U32 R4, R7, R16, R4 ;  /* 0x0000001007047225 */ /* 0x000fc600078e0004 */
[----:B------:R-:W2:Y:S01]  /*0be0*/  LDC R14, c[0x0][0x608] ;  /* 0x00018200ff0e7b82 */ /* 0x000ea20000000800 */
[----:B------:R-:W-:-:S04]  /*0bf0*/  IMAD R6, R3, R16, RZ ;  /* 0x0000001003067224 */ /* 0x000fc800078e02ff */
[----:B------:R-:W-:-:S03]  /*0c00*/  IMAD R3, R7, R17, R6 ;  /* 0x0000001107037224 */ /* 0x000fc600078e0206 */
[----:B------:R-:W3:Y:S01]  /*0c10*/  LDC R18, c[0x0][0x658] ;  /* 0x00019600ff127b82 */ /* 0x000ee20000000800 */
[----:B------:R-:W-:Y:S01]  /*0c20*/  IMAD.IADD R3, R5, 0x1, R3 ;  /* 0x0000000105037824 */ /* 0x000fe200078e0203 */
[----:B0-----:R-:W-:Y:S01]  /*0c30*/  ISETP.NE.U32.AND P1, PT, R20, RZ, PT ;  /* 0x000000ff1400720c */ /* 0x001fe20003f25070 */
[----:B------:R-:W-:-:S03]  /*0c40*/  IMAD.MOV.U32 R5, RZ, RZ, -0x1 ;  /* 0xffffffffff057424 */ /* 0x000fc600078e00ff */
[----:B------:R-:W-:Y:S02]  /*0c50*/  ISETP.NE.AND.EX P1, PT, R21, RZ, PT, P1 ;  /* 0x000000ff1500720c */ /* 0x000fe40003f25310 */
[----:B------:R-:W0:Y:S01]  /*0c60*/  LDC R13, c[0x0][0x600] ;  /* 0x00018000ff0d7b82 */ /* 0x000e220000000800 */
[-CC-:B-1----:R-:W-:Y:S02]  /*0c70*/  SHF.R.U64 R10, R4, R8.reuse, R3.reuse ;  /* 0x00000008040a7219 */ /* 0x182fe40000001203 */
[----:B------:R-:W-:-:S05]  /*0c80*/  SHF.R.U32.HI R3, RZ, R8, R3 ;  /* 0x00000008ff037219 */ /* 0x000fca0000011603 */
[----:B------:R-:W1:Y:S01]  /*0c90*/  LDC R15, c[0x0][0x648] ;  /* 0x00019200ff0f7b82 */ /* 0x000e620000000800 */
[-CC-:B--2---:R-:W-:Y:S02]  /*0ca0*/  SHF.R.U64 R19, R10, R14.reuse, R3.reuse ;  /* 0x0000000e0a137219 */ /* 0x184fe40000001203 */
[----:B------:R-:W-:-:S05]  /*0cb0*/  SHF.R.U32.HI R3, RZ, R14, R3 ;  /* 0x0000000eff037219 */ /* 0x000fca0000011603 */
[----:B------:R-:W2:Y:S01]  /*0cc0*/  LDC R17, c[0x0][0x638] ;  /* 0x00018e00ff117b82 */ /* 0x000ea20000000800 */
[-C--:B---3--:R-:W-:Y:S02]  /*0cd0*/  SHF.L.U32 R2, R5, R18.reuse, RZ ;  /* 0x0000001205027219 */ /* 0x088fe400000006ff */
[--C-:B------:R-:W-:Y:S02]  /*0ce0*/  SHF.R.U64 R12, R19, R18, R3.reuse ;  /* 0x00000012130c7219 */ /* 0x100fe40000001203 */
[----:B------:R-:W-:Y:S02]  /*0cf0*/  LOP3.LUT R8, RZ, R2, RZ, 0x33, !PT ;  /* 0x00000002ff087212 */ /* 0x000fe400078e33ff */
[----:B------:R-:W-:Y:S01]  /*0d00*/  SHF.R.U32.HI R3, RZ, R18, R3 ;  /* 0x00000012ff037219 */ /* 0x000fe20000011603 */
[----:B------:R-:W3:Y:S01]  /*0d10*/  LDC R16, c[0x0][0x610] ;  /* 0x00018400ff107b82 */ /* 0x000ee20000000800 */
[----:B------:R-:W-:Y:S01]  /*0d20*/  IMAD.MOV.U32 R2, RZ, RZ, R12 ;  /* 0x000000ffff027224 */ /* 0x000fe200078e000c */
[----:B------:R-:W-:Y:S06]  /*0d30*/  @!P1 BRA `(.L_x_10) ;  /* 0x0000000000289947 */ /* 0x000fec0003800000 */
[----:B------:R-:W4:Y:S02]  /*0d40*/  LDC R7, c[0x0][0x64c] ;  /* 0x00019300ff077b82 */ /* 0x000f240000000800 */
[----:B----4-:R-:W-:-:S05]  /*0d50*/  IADD3 R7, P1, R12, R7, RZ ;  /* 0x000000070c077210 */ /* 0x010fca0007f3e0ff */
        /* <DEDUP_REMOVED lines=8> */
.L_x_10:
[----:B-1----:R-:W-:Y:S01]  /*0de0*/  SHF.R.U64 R4, R2, R15, R3 ;  /* 0x0000000f02047219 */ /* 0x002fe20000001203 */
[----:B0-----:R-:W-:Y:S01]  /*0df0*/  VIADD R5, R13, 0xffffffff ;  /* 0xffffffff0d057836 */ /* 0x001fe20000000000 */
[----:B------:R-:W-:Y:S02]  /*0e00*/  SHF.L.U32 R2, R11, R18, RZ ;  /* 0x000000120b027219 */ /* 0x000fe400000006ff */
[----:B------:R-:W-:Y:S01]  /*0e10*/  LOP3.LUT R3, R19, R8, RZ, 0xc0, !PT ;  /* 0x0000000813037212 */ /* 0x000fe200078ec0ff */
[----:B------:R-:W-:Y:S01]  /*0e20*/  IMAD.MOV R6, RZ, RZ, -R4 ;  /* 0x000000ffff067224 */ /* 0x000fe200078e0a04 */
[----:B------:R-:W-:Y:S02]  /*0e30*/  SEL R0, R0, R23, !P3 ;  /* 0x0000001700007207 */ /* 0x000fe40005800000 */
[----:B------:R-:W-:Y:S01]  /*0e40*/  LOP3.LUT R5, R10, R5, RZ, 0xc0, !PT ;  /* 0x000000050a057212 */ /* 0x000fe200078ec0ff */
[----:B------:R-:W-:Y:S01]  /*0e50*/  IMAD R3, R2, R4, R3 ;  /* 0x0000000402037224 */ /* 0x000fe200078e0203 */
[----:B------:R-:W-:Y:S01]  /*0e60*/  R2UR UR22, R22 ;  /* 0x00000000161672ca */ /* 0x000fe200000e0000 */
[----:B--2---:R-:W-:-:S02]  /*0e70*/  IMAD R2, R6, R17, R12 ;  /* 0x0000001106027224 */ /* 0x004fc400078e020c */
[----:B---3--:R-:W-:Y:S02]  /*0e80*/  IMAD R0, R3, R16, R0 ;  /* 0x0000001003007224 */ /* 0x008fe400078e0200 */
[----:B------:R-:W-:Y:S02]  /*0e90*/  IMAD R3, R2, R13, R5 ;  /* 0x0000000d02037224 */ /* 0x000fe400078e0205 */
[----:B------:R-:W-:-:S03]  /*0ea0*/  IMAD.MOV.U32 R4, RZ, RZ, 0x1 ;  /* 0x00000001ff047424 */ /* 0x000fc600078e00ff */
[----:B------:R-:W-:Y:S02]  /*0eb0*/  SEL R2, R3, R0, !P3 ;  /* 0x0000000003027207 */ /* 0x000fe40005800000 */
[----:B------:R-:W-:-:S03]  /*0ec0*/  SEL R0, R0, R3, !P3 ;  /* 0x0000000300007207 */ /* 0x000fc60005800000 */
[----:B------:R0:W-:Y:S04]  /*0ed0*/  STL [R1+0x84], R2 ;  /* 0x0000840201007387 */ /* 0x0001e80000100800 */
[----:B------:R0:W-:Y:S02]  /*0ee0*/  STL [R1+0x88], R0 ;  /* 0x0000880001007387 */ /* 0x0001e40000100800 */
.L_x_8:
[----:B------:R-:W-:-:S08]  /*0ef0*/  NOP ;  /* 0x0000000000007918 */ /* 0x000fd00000000000 */
[----:B------:R-:W2:Y:S02]  /*0f00*/  USETMAXREG.TRY_ALLOC.CTAPOOL UP0, 0xe8 ;  /* 0x000000e8000079c8 */ /* 0x000ea40008000600 */
[----:B--2---:R-:W-:-:S13]  /*0f10*/  PLOP3.LUT P1, PT, PT, PT, UP0, 0x80, 0x0 ;  /* 0x000000000000781c */ /* 0x004fda0003f2f008 */
[----:B------:R-:W-:Y:S05]  /*0f20*/  @!P1 BRA `(.L_x_8) ;  /* 0xfffffffc00f09947 */ /* 0x000fea000383ffff */
[----:B------:R-:W-:Y:S01]  /*0f30*/  ULDC.64 UR4, c[0x0][0x598] ;  /* 0x0001660000047ab9 */ /* 0x000fe20000000a00 */
[----:B------:R-:W-:Y:S01]  /*0f40*/  ULDC.64 UR16, c[0x0][0x208] ;  /* 0x0000820000107ab9 */ /* 0x000fe20000000a00 */
[----:B------:R-:W-:-:S04]  /*0f50*/  ISETP.NE.U32.AND P1, PT, RZ, UR4, PT ;  /* 0x00000004ff007c0c */ /* 0x000fc8000bf25070 */
[----:B------:R-:W-:-:S13]  /*0f60*/  ISETP.NE.AND.EX P1, PT, RZ, UR5, PT, P1 ;  /* 0x00000005ff007c0c */ /* 0x000fda000bf25310 */
[----:B------:R-:W-:Y:S05]  /*0f70*/  @!P1 BRA `(.L_x_11) ;  /* 0x0000000000209947 */ /* 0x000fea0003800000 */
[----:B0-----:R-:W0:Y:S02]  /*0f80*/  LDC.64 R2, c[0x0][0x598] ;  /* 0x00016600ff027b82 */ /* 0x001e240000000a00 */
[----:B0-----:R-:W2:Y:S02]  /*0f90*/  LDG.E.64 R2, desc[UR16][R2.64] ;  /* 0x0000001002027981 */ /* 0x001ea4000c1e1b00 */
[----:B--2---:R-:W-:-:S04]  /*0fa0*/  ISETP.NE.U32.AND P1, PT, R2, RZ, PT ;  /* 0x000000ff0200720c */ /* 0x004fc80003f25070 */
[----:B------:R-:W-:-:S13]  /*0fb0*/  ISETP.NE.AND.EX P1, PT, R3, RZ, PT, P1 ;  /* 0x000000ff0300720c */ /* 0x000fda0003f25310 */
[----:B------:R-:W-:Y:S05]  /*0fc0*/  @!P1 BRA `(.L_x_11) ;  /* 0x00000000000c9947 */ /* 0x000fea0003800000 */
[----:B------:R-:W2:Y:S02]  /*0fd0*/  LD.E R2, desc[UR16][R2.64] ;  /* 0x0000001002027980 */ /* 0x000ea4000c101900 */
[----:B--2---:R-:W-:Y:S01]  /*0fe0*/  R2UR UR20, R2 ;  /* 0x00000000021472ca */ /* 0x004fe200000e0000 */
[----:B------:R-:W-:-:S14]  /*0ff0*/  BRA `(.L_x_12) ;  /* 0x0000000000247947 */ /* 0x000fdc0003800000 */
.L_x_11:
[----:B------:R-:W-:Y:S02]  /*1000*/  ULDC.64 UR4, c[0x0][0x588] ;  /* 0x0001620000047ab9 */ /* 0x000fe40000000a00 */
[----:B------:R-:W-:-:S04]  /*1010*/  ISETP.NE.U32.AND P1, PT, RZ, UR4, PT ;  /* 0x00000004ff007c0c */ /* 0x000fc8000bf25070 */
[----:B------:R-:W-:-:S13]  /*1020*/  ISETP.NE.AND.EX P1, PT, RZ, UR5, PT, P1 ;  /* 0x00000005ff007c0c */ /* 0x000fda000bf25310 */
[----:B------:R-:W-:Y:S05]  /*1030*/  @!P1 BRA `(.L_x_13) ;  /* 0x0000000000109947 */ /* 0x000fea0003800000 */
[----:B0-----:R-:W0:Y:S02]  /*1040*/  LDC.64 R2, c[0x0][0x588] ;  /* 0x00016200ff027b82 */ /* 0x001e240000000a00 */
[----:B0-----:R-:W2:Y:S02]  /*1050*/  LDG.E R2, desc[UR16][R2.64] ;  /* 0x0000001002027981 */ /* 0x001ea4000c1e1900 */
[----:B--2---:R-:W-:Y:S01]  /*1060*/  R2UR UR20, R2 ;  /* 0x00000000021472ca */ /* 0x004fe200000e0000 */
[----:B------:R-:W-:-:S14]  /*1070*/  BRA `(.L_x_12) ;  /* 0x0000000000047947 */ /* 0x000fdc0003800000 */
.L_x_13:
[----:B------:R-:W-:-:S05]  /*1080*/  ULDC UR20, c[0x0][0x580] ;  /* 0x0001600000147ab9 */ /* 0x000fca0000000800 */
.L_x_12:
[----:B------:R-:W-:Y:S02]  /*1090*/  ULDC.64 UR4, c[0x0][0x5a0] ;  /* 0x0001680000047ab9 */ /* 0x000fe40000000a00 */
        /* <DEDUP_REMOVED lines=11> */
.L_x_14:
        /* <DEDUP_REMOVED lines=8> */
.L_x_16:
[----:B------:R-:W-:-:S05]  /*11d0*/  ULDC UR19, c[0x0][0x584] ;  /* 0x0001610000137ab9 */ /* 0x000fca0000000800 */
.L_x_15:
[----:B------:R-:W-:-:S13]  /*11e0*/  LOP3.LUT P1, RZ, R4, 0xff, RZ, 0xc0, !PT ;  /* 0x000000ff04ff7812 */ /* 0x000fda000782c0ff */
[----:B------:R-:W-:Y:S05]  /*11f0*/  @!P1 EXIT ;  /* 0x000000000000994d */ /* 0x000fea0003800000 */
[----:B------:R-:W-:Y:S01]  /*1200*/  ULDC UR4, c[0x0][0x28c] ;  /* 0x0000a30000047ab9 */ /* 0x000fe20000000800 */
[----:B------:R-:W-:Y:S02]  /*1210*/  ULOP3.LUT UR21, UR13, 0x1, URZ, 0xfc, !UPT ;  /* 0x000000010d157892 */ /* 0x000fe4000f8efc3f */
[----:B------:R-:W-:-:S04]  /*1220*/  UIADD3 UR4, UR4, 0x3f, URZ ;  /* 0x0000003f04047890 */ /* 0x000fc8000fffe03f */
[----:B------:R-:W-:-:S04]  /*1230*/  USHF.R.S32.HI UR5, URZ, 0x1f, UR4 ;  /* 0x0000001f3f057899 */ /* 0x000fc80008011404 */
[----:B------:R-:W-:-:S03]  /*1240*/  ULEA.HI UR5, UR5, UR4, URZ, 0x6 ;  /* 0x0000000405057291 */ /* 0x000fc6000f8f303f */
[----:B------:R-:W-:Y:S01]  /*1250*/  UMOV UR4, URZ ;  /* 0x0000003f00047c82 */ /* 0x000fe20008000000 */
[----:B------:R-:W-:-:S03]  /*1260*/  USHF.R.S32.HI UR12, URZ, 0x6, UR5 ;  /* 0x000000063f0c7899 */ /* 0x000fc60008011405 */
[----:B------:R-:W-:-:S09]  /*1270*/  UMOV UR5, URZ ;  /* 0x0000003f00057c82 */ /* 0x000fd20008000000 */
.L_x_299:
[----:B0-----:R-:W0:Y:S01]  /*1280*/  S2R R0, SR_TID.X ;  /* 0x0000000000007919 */ /* 0x001e220000002100 */
[----:B--2---:R-:W2:Y:S01]  /*1290*/  S2UR UR11, SR_CgaCtaId ;  /* 0x00000000000b79c3 */ /* 0x004ea20000008800 */
[----:B------:R-:W-:Y:S01]  /*12a0*/  UMOV UR14, 0x400 ;  /* 0x00000400000e7882 */ /* 0x000fe20000000000 */
[----:B------:R-:W-:Y:S01]  /*12b0*/  UMOV UR6, URZ ;  /* 0x0000003f00067c82 */ /* 0x000fe20008000000 */
[----:B------:R-:W-:Y:S01]  /*12c0*/  STL [R1+0x74], RZ ;  /* 0x000074ff01007387 */ /* 0x000fe20000100800 */
[----:B------:R-:W-:Y:S01]  /*12d0*/  UMOV UR7, URZ ;  /* 0x0000003f00077c82 */ /* 0x000fe20008000000 */
[----:B------:R-:W-:Y:S01]  /*12e0*/  UMOV UR8, URZ ;  /* 0x0000003f00087c82 */ /* 0x000fe20008000000 */
[----:B------:R-:W-:Y:S01]  /*12f0*/  UMOV UR18, UR5 ;  /* 0x0000000500127c82 */ /* 0x000fe20008000000 */
[----:B------:R-:W-:Y:S01]  /*1300*/  STL [R1+0x70], RZ ;  /* 0x000070ff01007387 */ /* 0x000fe20000100800 */
[----:B---3--:R-:W3:Y:S01]  /*1310*/  LDC R2, c[0x0][0x28c] ;  /* 0x0000a300ff027b82 */ /* 0x008ee20000000800 */
[----:B------:R-:W-:-:S02]  /*1320*/  CS2R R4, SRZ ;  /* 0x0000000000047805 */ /* 0x000fc4000001ff00 */
[----:B------:R-:W-:Y:S01]  /*1330*/  CS2R R6, SRZ ;  /* 0x0000000000067805 */ /* 0x000fe2000001ff00 */
[----:B------:R-:W-:Y:S01]  /*1340*/  STL [R1+0x6c], RZ ;  /* 0x00006cff01007387 */ /* 0x000fe20000100800 */
[----:B------:R-:W-:Y:S02]  /*1350*/  CS2R R8, SRZ ;  /* 0x0000000000087805 */ /* 0x000fe4000001ff00 */
[----:B------:R-:W-:Y:S02]  /*1360*/  CS2R R10, SRZ ;  /* 0x00000000000a7805 */ /* 0x000fe4000001ff00 */
[----:B------:R-:W-:Y:S01]  /*1370*/  CS2R R12, SRZ ;  /* 0x00000000000c7805 */ /* 0x000fe2000001ff00 */
[----:B------:R-:W-:Y:S01]  /*1380*/  STL [R1+0x68], RZ ;  /* 0x000068ff01007387 */ /* 0x000fe20000100800 */
[----:B------:R-:W-:Y:S02]  /*1390*/  CS2R R14, SRZ ;  /* 0x00000000000e7805 */ /* 0x000fe4000001ff00 */
[----:B------:R-:W-:-:S02]  /*13a0*/  CS2R R16, SRZ ;  /* 0x0000000000107805 */ /* 0x000fc4000001ff00 */
[----:B-1----:R-:W-:Y:S01]  /*13b0*/  CS2R R18, SRZ ;  /* 0x0000000000127805 */ /* 0x002fe2000001ff00 */
[----:B------:R-:W-:Y:S01]  /*13c0*/  STL [R1+0x64], RZ ;  /* 0x000064ff01007387 */ /* 0x000fe20000100800 */
[----:B------:R-:W-:Y:S02]  /*13d0*/  CS2R R20, SRZ ;  /* 0x0000000000147805 */ /* 0x000fe4000001ff00 */
[----:B------:R-:W-:Y:S02]  /*13e0*/  CS2R R22, SRZ ;  /* 0x0000000000167805 */ /* 0x000fe4000001ff00 */
[----:B------:R-:W-:Y:S01]  /*13f0*/  CS2R R152, SRZ ;  /* 0x0000000000987805 */ /* 0x000fe2000001ff00 */
[----:B------:R-:W-:Y:S01]  /*1400*/  STL [R1+0x60], RZ ;  /* 0x000060ff01007387 */ /* 0x000fe20000100800 */
[----:B--2---:R-:W-:Y:S01]  /*1410*/  ULEA UR14, UR11, UR14, 0x18 ;  /* 0x0000000e0b0e7291 */ /* 0x004fe2000f8ec03f */
[----:B------:R-:W-:Y:S02]  /*1420*/  CS2R R154, SRZ ;  /* 0x00000000009a7805 */ /* 0x000fe4000001ff00 */
[----:B------:R-:W-:Y:S01]  /*1430*/  CS2R R156, SRZ ;  /* 0x00000000009c7805 */ /* 0x000fe2000001ff00 */
[----:B------:R-:W-:Y:S01]  /*1440*/  STL [R1+0x5c], RZ ;  /* 0x00005cff01007387 */ /* 0x000fe20000100800 */
[----:B------:R-:W-:-:S02]  /*1450*/  CS2R R158, SRZ ;  /* 0x00000000009e7805 */ /* 0x000fc4000001ff00 */
[----:B------:R-:W-:Y:S02]  /*1460*/  CS2R R160, SRZ ;  /* 0x0000000000a07805 */ /* 0x000fe4000001ff00 */
[----:B------:R-:W-:Y:S02]  /*1470*/  CS2R R162, SRZ ;  /* 0x0000000000a27805 */ /* 0x000fe4000001ff00 */
[----:B0-----:R-:W-:Y:S01]  /*1480*/  LOP3.LUT R0, R0, 0x80, RZ, 0xc0, !PT ;  /* 0x0000008000007812 */ /* 0x001fe200078ec0ff */
[----:B------:R-:W-:Y:S01]  /*1490*/  STL [R1+0x58], RZ ;  /* 0x000058ff01007387 */ /* 0x000fe20000100800 */
[----:B---3--:R-:W-:Y:S02]  /*14a0*/  ISETP.GE.AND P1, PT, R2, 0x1, PT ;  /* 0x000000010200780c */ /* 0x008fe40003f26270 */
[----:B------:R-:W-:Y:S02]  /*14b0*/  CS2R R2, SRZ ;  /* 0x0000000000027805 */ /* 0x000fe4000001ff00 */
[----:B------:R-:W-:Y:S01]  /*14c0*/  SHF.R.U32.HI R0, RZ, 0x7, R0 ;  /* 0x00000007ff007819 */ /* 0x000fe20000011600 */
[----:B------:R-:W-:Y:S01]  /*14d0*/  STL [R1+0x54], RZ ;  /* 0x000054ff01007387 */ /* 0x000fe20000100800 */
[----:B------:R-:W-:-:S02]  /*14e0*/  CS2R R164, SRZ ;  /* 0x0000000000a47805 */ /* 0x000fc4000001ff00 */
[----:B------:R-:W-:Y:S02]  /*14f0*/  CS2R R166, SRZ ;  /* 0x0000000000a67805 */ /* 0x000fe4000001ff00 */
[----:B------:R-:W-:Y:S01]  /*1500*/  CS2R R168, SRZ ;  /* 0x0000000000a87805 */ /* 0x000fe2000001ff00 */
[----:B------:R-:W-:Y:S01]  /*1510*/  STL [R1+0x50], RZ ;  /* 0x000050ff01007387 */ /* 0x000fe20000100800 */
[----:B------:R-:W-:Y:S02]  /*1520*/  CS2R R170, SRZ ;  /* 0x0000000000aa7805 */ /* 0x000fe4000001ff00 */
[----:B------:R-:W-:Y:S02]  /*1530*/  CS2R R172, SRZ ;  /* 0x0000000000ac7805 */ /* 0x000fe4000001ff00 */
[----:B------:R-:W-:Y:S01]  /*1540*/  CS2R R174, SRZ ;  /* 0x0000000000ae7805 */ /* 0x000fe2000001ff00 */
[----:B------:R-:W0:Y:S01]  /*1550*/  SHFL.IDX PT, R0, R0, RZ, 0x1f ;  /* 0x00001fff00007589 */ /* 0x000e2200000e0000 */
[----:B------:R-:W-:-:S02]  /*1560*/  CS2R R176, SRZ ;  /* 0x0000000000b07805 */ /* 0x000fc4000001ff00 */
[----:B------:R-:W-:Y:S02]  /*1570*/  CS2R R178, SRZ ;  /* 0x0000000000b27805 */ /* 0x000fe4000001ff00 */
[----:B------:R-:W-:Y:S01]  /*1580*/  CS2R R180, SRZ ;  /* 0x0000000000b47805 */ /* 0x000fe2000001ff00 */
[----:B------:R1:W-:Y:S01]  /*1590*/  STL [R1+0x4c], RZ ;  /* 0x00004cff01007387 */ /* 0x0003e20000100800 */
[----:B------:R-:W-:Y:S02]  /*15a0*/  CS2R R182, SRZ ;  /* 0x0000000000b67805 */ /* 0x000fe4000001ff00 */
[----:B------:R-:W-:Y:S02]  /*15b0*/  CS2R R184, SRZ ;  /* 0x0000000000b87805 */ /* 0x000fe4000001ff00 */
[----:B------:R-:W-:Y:S01]  /*15c0*/  CS2R R186, SRZ ;  /* 0x0000000000ba7805 */ /* 0x000fe2000001ff00 */
[----:B------:R1:W-:Y:S01]  /*15d0*/  STL [R1+0x48], RZ ;  /* 0x000048ff01007387 */ /* 0x0003e20000100800 */
        /* <DEDUP_REMOVED lines=14> */
[----:B------:R-:W-:Y:S02]  /*16c0*/  CS2R R210, SRZ ;  /* 0x0000000000d27805 */ /* 0x000fe4000001ff00 */
[----:B0-----:R-:W-:Y:S01]  /*16d0*/  R2UR UR9, R0 ;  /* 0x00000000000972ca */ /* 0x001fe200000e0000 */
[----:B------:R1:W-:Y:S01]  /*16e0*/  STL [R1+0x38], RZ ;  /* 0x000038ff01007387 */ /* 0x0003e20000100800 */
[----:B------:R-:W-:Y:S01]  /*16f0*/  IMAD.MOV.U32 R0, RZ, RZ, RZ ;  /* 0x000000ffff007224 */ /* 0x000fe200078e00ff */
[----:B------:R-:W-:-:S02]  /*1700*/  CS2R R212, SRZ ;  /* 0x0000000000d47805 */ /* 0x000fc4000001ff00 */
[----:B------:R-:W-:Y:S01]  /*1710*/  CS2R R214, SRZ ;  /* 0x0000000000d67805 */ /* 0x000fe2000001ff00 */
[----:B------:R1:W-:Y:S01]  /*1720*/  STL [R1+0x34], RZ ;  /* 0x000034ff01007387 */ /* 0x0003e20000100800 */
[----:B------:R-:W-:Y:S02]  /*1730*/  CS2R R216, SRZ ;  /* 0x0000000000d87805 */ /* 0x000fe4000001ff00 */
[----:B------:R-:W-:Y:S02]  /*1740*/  CS2R R218, SRZ ;  /* 0x0000000000da7805 */ /* 0x000fe4000001ff00 */
[----:B------:R-:W-:Y:S01]  /*1750*/  CS2R R220, SRZ ;  /* 0x0000000000dc7805 */ /* 0x000fe2000001ff00 */
[----:B------:R1:W-:Y:S01]  /*1760*/  STL [R1+0x30], RZ ;  /* 0x000030ff01007387 */ /* 0x0003e20000100800 */
[----:B------:R-:W-:Y:S02]  /*1770*/  CS2R R222, SRZ ;  /* 0x0000000000de7805 */ /* 0x000fe4000001ff00 */
[----:B------:R-:W-:Y:S01]  /*1780*/  CS2R R224, SRZ ;  /* 0x0000000000e07805 */ /* 0x000fe2000001ff00 */
[----:B------:R-:W-:Y:S01]  /*1790*/  IMAD.MOV.U32 R226, RZ, RZ, RZ ;  /* 0x000000ffffe27224 */ /* 0x000fe200078e00ff */
[----:B------:R1:W-:Y:S01]  /*17a0*/  STL [R1+0x2c], RZ ;  /* 0x00002cff01007387 */ /* 0x0003e20000100800 */
[----:B------:R-:W-:Y:S01]  /*17b0*/  ULEA.HI UR10, UR9, UR9, URZ, 0x1 ;  /* 0x00000009090a7291 */ /* 0x000fe2000f8f083f */
[----:B------:R-:W-:Y:S01]  /*17c0*/  IMAD.U32 R227, RZ, RZ, UR4 ;  /* 0x00000004ffe37e24 */ /* 0x000fe2000f8e00ff */
[----:B------:R-:W-:Y:S01]  /*17d0*/  CS2R R24, SRZ ;  /* 0x0000000000187805 */ /* 0x000fe2000001ff00 */
[----:B------:R1:W-:Y:S01]  /*17e0*/  STL [R1+0x28], RZ ;  /* 0x000028ff01007387 */ /* 0x0003e20000100800 */
[----:B------:R-:W-:Y:S01]  /*17f0*/  ULOP3.LUT UR10, UR10, 0xffffe, URZ, 0xc0, !UPT ;  /* 0x000ffffe0a0a7892 */ /* 0x000fe2000f8ec03f */
[----:B----4-:R-:W-:-:S02]  /*1800*/  CS2R R26, SRZ ;  /* 0x00000000001a7805 */ /* 0x010fc4000001ff00 */
[----:B------:R-:W-:Y:S01]  /*1810*/  CS2R R28, SRZ ;  /* 0x00000000001c7805 */ /* 0x000fe2000001ff00 */
[----:B------:R1:W-:Y:S01]  /*1820*/  STL [R1+0x24], RZ ;  /* 0x000024ff01007387 */ /* 0x0003e20000100800 */
[----:B------:R-:W-:Y:S01]  /*1830*/  UIADD3 UR10, UR9, -UR10, URZ ;  /* 0x8000000a090a7290 */ /* 0x000fe2000fffe03f */
[----:B------:R-:W-:Y:S02]  /*1840*/  CS2R R30, SRZ ;  /* 0x00000000001e7805 */ /* 0x000fe4000001ff00 */
[----:B------:R-:W-:Y:S01]  /*1850*/  CS2R R32, SRZ ;  /* 0x0000000000207805 */ /* 0x000fe2000001ff00 */
[----:B------:R1:W-:Y:S01]  /*1860*/  STL [R1+0x20], RZ ;  /* 0x000020ff01007387 */ /* 0x0003e20000100800 */
[----:B------:R-:W-:Y:S01]  /*1870*/  ULEA UR10, UR10, UR14, 0xc ;  /* 0x0000000e0a0a7291 */ /* 0x000fe2000f8e603f */
[----:B------:R-:W-:Y:S02]  /*1880*/  CS2R R34, SRZ ;  /* 0x0000000000227805 */ /* 0x000fe4000001ff00 */
[----:B------:R-:W-:Y:S01]  /*1890*/  CS2R R36, SRZ ;  /* 0x0000000000247805 */ /* 0x000fe2000001ff00 */
[----:B------:R1:W-:Y:S01]  /*18a0*/  STL [R1+0x1c], RZ ;  /* 0x00001cff01007387 */ /* 0x0003e20000100800 */
[----:B------:R-:W-:Y:S01]  /*18b0*/  UIADD3 UR10, UR10, 0x100, URZ ;  /* 0x000001000a0a7890 */ /* 0x000fe2000fffe03f */
[----:B------:R-:W-:-:S02]  /*18c0*/  CS2R R38, SRZ ;  /* 0x0000000000267805 */ /* 0x000fc4000001ff00 */
[----:B------:R-:W-:Y:S01]  /*18d0*/  CS2R R40, SRZ ;  /* 0x0000000000287805 */ /* 0x000fe2000001ff00 */
[----:B------:R1:W-:Y:S01]  /*18e0*/  STL [R1+0x18], RZ ;  /* 0x000018ff01007387 */ /* 0x0003e20000100800 */
[----:B------:R-:W-:Y:S01]  /*18f0*/  USHF.R.U32.HI UR10, URZ, 0x4, UR10 ;  /* 0x000000043f0a7899 */ /* 0x000fe2000801160a */
[----:B------:R-:W-:Y:S02]  /*1900*/  CS2R R42, SRZ ;  /* 0x00000000002a7805 */ /* 0x000fe4000001ff00 */
[----:B------:R-:W-:Y:S01]  /*1910*/  CS2R R44, SRZ ;  /* 0x00000000002c7805 */ /* 0x000fe2000001ff00 */
[----:B------:R1:W-:Y:S01]  /*1920*/  STL [R1+0x14], RZ ;  /* 0x000014ff01007387 */ /* 0x0003e20000100800 */
[----:B------:R-:W-:Y:S01]  /*1930*/  ULOP3.LUT UR15, UR10, 0x3fff, URZ, 0xc0, !UPT ;  /* 0x00003fff0a0f7892 */ /* 0x000fe2000f8ec03f */
        /* <DEDUP_REMOVED lines=18> */
[----:B------:R1:W-:Y:S01]  /*1a60*/  STL [R1], RZ ;  /* 0x000000ff01007387 */ /* 0x0003e20000100800 */
[----:B------:R-:W-:-:S02]  /*1a70*/  CS2R R74, SRZ ;  /* 0x00000000004a7805 */ /* 0x000fc4000001ff00 */
[----:B------:R-:W-:Y:S02]  /*1a80*/  CS2R R76, SRZ ;  /* 0x00000000004c7805 */ /* 0x000fe4000001ff00 */
[----:B------:R-:W-:Y:S02]  /*1a90*/  CS2R R78, SRZ ;  /* 0x00000000004e7805 */ /* 0x000fe4000001ff00 */
[----:B------:R-:W-:Y:S02]  /*1aa0*/  CS2R R80, SRZ ;  /* 0x0000000000507805 */ /* 0x000fe4000001ff00 */
[----:B------:R-:W-:Y:S02]  /*1ab0*/  CS2R R82, SRZ ;  /* 0x0000000000527805 */ /* 0x000fe4000001ff00 */
[----:B------:R-:W-:Y:S02]  /*1ac0*/  CS2R R84, SRZ ;  /* 0x0000000000547805 */ /* 0x000fe4000001ff00 */
        /* <DEDUP_REMOVED lines=32> */
[----:B------:R-:W-:Y:S01]  /*1cd0*/  CS2R R150, SRZ ;  /* 0x0000000000967805 */ /* 0x000fe2000001ff00 */
[----:B-1----:R-:W-:Y:S06]  /*1ce0*/  @!P1 BRA `(.L_x_17) ;  /* 0x0000001000689947 */ /* 0x002fec0003800000 */
[----:B------:R-:W-:-:S06]  /*1cf0*/  UISETP.NE.AND UP0, UPT, UR21, 0x3, UPT ;  /* 0x000000031500788c */ /* 0x000fcc000bf05270 */
[----:B------:R-:W-:-:S13]  /*1d00*/  PLOP3.LUT P2, PT, PT, PT, UP0, 0x80, 0x0 ;  /* 0x000000000000781c */ /* 0x000fda0003f4f008 */
[----:B------:R-:W-:Y:S05]  /*1d10*/  @!P2 BRA `(.L_x_18) ;  /* 0x000000000004a947 */ /* 0x000fea0003800000 */
[----:B------:R-:W-:Y:S01]  /*1d20*/  BPT.TRAP 0x1 ;  /* 0x000000040000795c */ /* 0x000fe20000300000 */
.L_x_18:
[----:B------:R-:W-:Y:S01]  /*1d30*/  ULEA UR6, UR5, UR14, 0x3 ;  /* 0x0000000e05067291 */ /* 0x000fe2000f8e183f */
[----:B------:R-:W-:-:S05]  /*1d40*/  IMAD.U32 R0, RZ, RZ, UR4 ;  /* 0x00000004ff007e24 */ /* 0x000fca000f8e00ff */
[----:B------:R-:W-:-:S04]  /*1d50*/  SHF.L.U32 R0, R0, 0x1f, RZ ;  /* 0x0000001f00007819 */ /* 0x000fc800000006ff */
[----:B------:R0:W1:Y:S01]  /*1d60*/  SYNCS.PHASECHK.TRANS64.TRYWAIT P1, [UR6], R0 ;  /* 0x00000000ff0075a7 */ /* 0x0000620008020146 */
[----:B------:R-:W-:Y:S05]  /*1d70*/  @!P2 BRA `(.L_x_19) ;  /* 0x000000000004a947 */ /* 0x000fea0003800000 */
[----:B------:R-:W-:Y:S01]  /*1d80*/  BPT.TRAP 0x1 ;  /* 0x000000040000795c */ /* 0x000fe20000300000 */
.L_x_19:
[----:B-1----:R-:W-:Y:S05]  /*1d90*/  @P1 BRA `(.L_x_20) ;  /* 0x0000000000081947 */ /* 0x002fea0003800000 */
[----:B------:R-:W1:Y:S02]  /*1da0*/  SYNCS.PHASECHK.TRANS64.TRYWAIT P1, [UR6], R0 ;  /* 0x00000000ff0075a7 */ /* 0x000e640008020146 */
[----:B-1----:R-:W-:Y:S05]  /*1db0*/  @!P1 BRA `(.L_x_21) ;  /* 0x000000e400289947 */ /* 0x002fea0003800000 */
.L_x_20:
[----:B------:R-:W-:Y:S01]  /*1dc0*/  UIADD3 UR6, UR14, 0xa100, URZ ;  /* 0x0000a1000e067890 */ /* 0x000fe2000fffe03f */
[----:B------:R-:W-:Y:S01]  /*1dd0*/  WARPGROUP.ARRIVE ;  /* 0x00000000000079c5 */ /* 0x000fe20000000000 */
[----:B------:R-:W-:Y:S01]  /*1de0*/  ULOP3.LUT UR8, UR15, 0x10000, URZ, 0xfc, !UPT ;  /* 0x000100000f087892 */ /* 0x000fe2000f8efc3f */
[----:B------:R2:W-:Y:S01]  /*1df0*/  STL [R1+0x74], RZ ;  /* 0x000074ff01007387 */ /* 0x0005e20000100800 */
[----:B------:R-:W-:Y:S01]  /*1e00*/  USHF.R.U32.HI UR6, URZ, 0x4, UR6 ;  /* 0x000000043f067899 */ /* 0x000fe20008011606 */
[----:B01----:R-:W-:Y:S01]  /*1e10*/  IMAD.MOV.U32 R0, RZ, RZ, RZ ;  /* 0x000000ffff007224 */ /* 0x003fe200078e00ff */
[----:B------:R-:W-:Y:S01]  /*1e20*/  ULEA UR8, UR5, UR8, 0x9 ;  /* 0x0000000805087291 */ /* 0x000fe2000f8e483f */
[----:B------:R2:W-:Y:S01]  /*1e30*/  STL [R1+0x70], RZ ;  /* 0x000070ff01007387 */ /* 0x0005e20000100800 */
[----:B------:R-:W-:Y:S01]  /*1e40*/  ULOP3.LUT UR6, UR6, 0x3fff, URZ, 0xc0, !UPT ;  /* 0x00003fff06067892 */ /* 0x000fe2000f8ec03f */
[----:B------:R-:W-:Y:S01]  /*1e50*/  CS2R R2, SRZ ;  /* 0x0000000000027805 */ /* 0x000fe2000001ff00 */
[----:B------:R-:W-:Y:S01]  /*1e60*/  UMOV UR9, 0x80000020 ;  /* 0x8000002000097882 */ /* 0x000fe20000000000 */
[----:B------:R-:W-:Y:S01]  /*1e70*/  UMOV UR11, 0x80000020 ;  /* 0x80000020000b7882 */ /* 0x000fe20000000000 */
[----:B------:R-:W-:Y:S01]  /*1e80*/  ULOP3.LUT UR6, UR6, 0x10000, URZ, 0xfc, !UPT ;  /* 0x0001000006067892 */ /* 0x000fe2000f8efc3f */
[----:B------:R2:W-:Y:S01]  /*1e90*/  STL [R1+0x6c], RZ ;  /* 0x00006cff01007387 */ /* 0x0005e20000100800 */
[----:B------:R-:W-:Y:S01]  /*1ea0*/  ULDC UR7, c[0x0][0x50c] ;  /* 0x0001430000077ab9 */ /* 0x000fe20000000800 */
[----:B------:R-:W-:Y:S01]  /*1eb0*/  CS2R R4, SRZ ;  /* 0x0000000000047805 */ /* 0x000fe2000001ff00 */
[----:B------:R-:W-:Y:S01]  /*1ec0*/  ULEA UR10, UR5, UR6, 0xa ;  /* 0x00000006050a7291 */ /* 0x000fe2000f8e503f */
[----:B------:R2:W-:Y:S01]  /*1ed0*/  STL [R1+0x68], RZ ;  /* 0x000068ff01007387 */ /* 0x0005e20000100800 */
[----:B------:R-:W-:Y:S01]  /*1ee0*/  UISETP.NE.AND UP0, UPT, UR7, 0x2, UPT ;  /* 0x000000020700788c */ /* 0x000fe2000bf05270 */
[----:B------:R-:W-:Y:S01]  /*1ef0*/  CS2R R6, SRZ ;  /* 0x0000000000067805 */ /* 0x000fe2000001ff00 */
[----:B------:R-:W-:Y:S01]  /*1f00*/  UMOV UR6, 0x2 ;  /* 0x0000000200067882 */ /* 0x000fe20000000000 */
[----:B------:R2:W-:Y:S01]  /*1f10*/  STL [R1+0x64], RZ ;  /* 0x000064ff01007387 */ /* 0x0005e20000100800 */
[----:B------:R-:W-:Y:S01]  /*1f20*/  USEL UR7, URZ, 0x1, UP0 ;  /* 0x000000013f077887 */ /* 0x000fe20008000000 */
[----:B------:R-:W-:-:S02]  /*1f30*/  CS2R R8, SRZ ;  /* 0x0000000000087805 */ /* 0x000fc4000001ff00 */
[----:B------:R-:W-:Y:S01]  /*1f40*/  CS2R R10, SRZ ;  /* 0x00000000000a7805 */ /* 0x000fe2000001ff00 */
[----:B------:R-:W-:Y:S01]  /*1f50*/  QGMMA.64x256x32.F32.E5M2.E5M2 R24, gdesc[UR8], RZ, !UPT ;  /* 0x03e00000081879f3 */ /* 0x000fe2000c7038ff */
[----:B------:R2:W-:Y:S01]  /*1f60*/  STL [R1+0x60], RZ ;  /* 0x000060ff01007387 */ /* 0x0005e20000100800 */
[----:B------:R-:W-:Y:S01]  /*1f70*/  UIADD3 UR8, UR8, 0x2, URZ ;  /* 0x0000000208087890 */ /* 0x000fe2000fffe03f */
[----:B------:R-:W-:Y:S01]  /*1f80*/  ISETP.NE.AND P1, PT, RZ, UR7, PT ;  /* 0x00000007ff007c0c */ /* 0x000fe2000bf25270 */
[----:B------:R-:W-:Y:S01]  /*1f90*/  UIADD3 UR10, UR10, 0x2, URZ ;  /* 0x000000020a0a7890 */ /* 0x000fe2000fffe03f */
[----:B------:R2:W-:Y:S01]  /*1fa0*/  STL [R1+0x5c], RZ ;  /* 0x00005cff01007387 */ /* 0x0005e20000100800 */
[----:B------:R-:W-:Y:S01]  /*1fb0*/  UMOV UR9, 0x80000020 ;  /* 0x8000002000097882 */ /* 0x000fe20000000000 */
[----:B------:R-:W-:Y:S01]  /*1fc0*/  UMOV UR11, 0x80000020 ;  /* 0x80000020000b7882 */ /* 0x000fe20000000000 */
        /* <DEDUP_REMOVED lines=58> */
[----:B------:R-:W-:-:S03]  /*2370*/  IMAD.MOV.U32 R226, RZ, RZ, RZ ;  /* 0x000000ffffe27224 */ /* 0x000fc600078e00ff */
[----:B------:R2:W-:Y:S04]  /*2380*/  STL [R1+0x1c], RZ ;  /* 0x00001cff01007387 */ /* 0x0005e80000100800 */
[----:B------:R2:W-:Y:S04]  /*2390*/  STL [R1+0x18], RZ ;  /* 0x000018ff01007387 */ /* 0x0005e80000100800 */
[----:B------:R2:W-:Y:S04]  /*23a0*/  STL [R1+0x14], RZ ;  /* 0x000014ff01007387 */ /* 0x0005e80000100800 */
[----:B------:R2:W-:Y:S04]  /*23b0*/  STL [R1+0x10], RZ ;  /* 0x000010ff01007387 */ /* 0x0005e80000100800 */
[----:B------:R2:W-:Y:S04]  /*23c0*/  STL [R1+0xc], RZ ;  /* 0x00000cff01007387 */ /* 0x0005e80000100800 */
[----:B------:R2:W-:Y:S04]  /*23d0*/  STL [R1+0x8], RZ ;  /* 0x000008ff01007387 */ /* 0x0005e80000100800 */
[----:B------:R2:W-:Y:S04]  /*23e0*/  STL [R1+0x4], RZ ;  /* 0x000004ff01007387 */ /* 0x0005e80000100800 */
[----:B------:R2:W-:Y:S01]  /*23f0*/  STL [R1], RZ ;  /* 0x000000ff01007387 */ /* 0x0005e20000100800 */
[----:B------:R-:W-:Y:S01]  /*2400*/  QGMMA.64x256x32.F32.E5M2.E5M2 R24, gdesc[UR8], R24, gsb0 ;  /* 0x03e00000081879f3 */ /* 0x000fe20008003818 */
[----:B------:R-:W-:Y:S05]  /*2410*/  @!P1 BRA `(.L_x_22) ;  /* 0x0000000800809947 */ /* 0x000fea0003800000 */
[----:B------:R-:W-:Y:S02]  /*2420*/  WARPGROUP.DEPBAR.LE gsb0, 0x0 ;  /* 0x00008000000079c5 */ /* 0x000fe40000010000 */
[----:B------:R-:W-:-:S01]  /*2430*/  FADD R227, RZ, R122 ;  /* 0x0000007affe37221 */ /* 0x000fc20000000000 */
[----:B------:R-:W-:Y:S01]  /*2440*/  FADD R226, RZ, R24 ;  /* 0x00000018ffe27221 */ /* 0x000fe20000000000 */
[----:B------:R-:W-:-:S01]  /*2450*/  FADD R225, RZ, R25 ;  /* 0x00000019ffe17221 */ /* 0x000fc20000000000 */
[----:B------:R-:W-:Y:S01]  /*2460*/  FADD R224, RZ, R26 ;  /* 0x0000001affe07221 */ /* 0x000fe20000000000 */
[----:B------:R-:W-:-:S01]  /*2470*/  FADD R223, RZ, R27 ;  /* 0x0000001bffdf7221 */ /* 0x000fc20000000000 */
[----:B------:R0:W-:Y:S01]  /*2480*/  STL [R1], R227 ;  /* 0x000000e301007387 */ /* 0x0001e20000100800 */
[----:B------:R-:W-:-:S01]  /*2490*/  FADD R222, RZ, R28 ;  /* 0x0000001cffde7221 */ /* 0x000fc20000000000 */
[----:B------:R-:W-:Y:S01]  /*24a0*/  FADD R221, RZ, R29 ;  /* 0x0000001dffdd7221 */ /* 0x000fe20000000000 */
[----:B------:R-:W-:-:S01]  /*24b0*/  FADD R220, RZ, R30 ;  /* 0x0000001effdc7221 */ /* 0x000fc20000000000 */
[----:B------:R-:W-:Y:S01]  /*24c0*/  FADD R219, RZ, R31 ;  /* 0x0000001fffdb7221 */ /* 0x000fe20000000000 */
[----:B------:R-:W-:-:S01]  /*24d0*/  FADD R218, RZ, R32 ;  /* 0x00000020ffda7221 */ /* 0x000fc20000000000 */
[----:B------:R-:W-:Y:S01]  /*24e0*/  FADD R217, RZ, R33 ;  /* 0x00000021ffd97221 */ /* 0x000fe20000000000 */
[----:B------:R-:W-:-:S01]  /*24f0*/  FADD R216, RZ, R34 ;  /* 0x00000022ffd87221 */ /* 0x000fc20000000000 */
[----:B------:R-:W-:Y:S01]  /*2500*/  FADD R215, RZ, R35 ;  /* 0x00000023ffd77221 */ /* 0x000fe20000000000 */
[----:B------:R-:W-:-:S01]  /*2510*/  FADD R214, RZ, R36 ;  /* 0x00000024ffd67221 */ /* 0x000fc20000000000 */
[----:B0-----:R-:W-:Y:S01]  /*2520*/  FADD R227, RZ, R123 ;  /* 0x0000007bffe37221 */ /* 0x001fe20000000000 */
[----:B------:R-:W-:-:S01]  /*2530*/  FADD R213, RZ, R37 ;  /* 0x00000025ffd57221 */ /* 0x000fc20000000000 */
[----:B------:R-:W-:Y:S01]  /*2540*/  FADD R212, RZ, R38 ;  /* 0x00000026ffd47221 */ /* 0x000fe20000000000 */
[----:B------:R-:W-:-:S01]  /*2550*/  FADD R211, RZ, R39 ;  /* 0x00000027ffd37221 */ /* 0x000fc20000000000 */
[----:B------:R-:W-:Y:S01]  /*2560*/  FADD R210, RZ, R40 ;  /* 0x00000028ffd27221 */ /* 0x000fe20000000000 */
[----:B------:R0:W-:Y:S01]  /*2570*/  STL [R1+0x4], R227 ;  /* 0x000004e301007387 */ /* 0x0001e20000100800 */
        /* <DEDUP_REMOVED lines=93> */
[----:B------:R-:W-:Y:S01]  /*2b50*/  UMOV UR6, URZ ;  /* 0x0000003f00067c82 */ /* 0x000fe20008000000 */
[----:B0-----:R-:W-:-:S05]  /*2b60*/  FADD R227, RZ, R130 ;  /* 0x00000082ffe37221 */ /* 0x001fca0000000000 */
[----:B------:R0:W-:Y:S02]  /*2b70*/  STL [R1+0x20], R227 ;  /* 0x000020e301007387 */ /* 0x0001e40000100800 */
        /* <DEDUP_REMOVED lines=42> */
.L_x_22:
[----:B------:R-:W-:-:S04]  /*2e20*/  UIADD3 UR18, UR5, 0x1, URZ ;  /* 0x0000000105127890 */ /* 0x000fc8000fffe03f */
[----:B------:R-:W-:-:S04]  /*2e30*/  UISETP.NE.AND UP0, UPT, UR18, 0x5, UPT ;  /* 0x000000051200788c */ /* 0x000fc8000bf05270 */
[----:B------:R-:W-:Y:S02]  /*2e40*/  USEL UR8, URZ, 0x1, UP0 ;  /* 0x000000013f087887 */ /* 0x000fe40008000000 */
[----:B------:R-:W-:Y:S02]  /*2e50*/  USEL UR18, UR18, URZ, UP0 ;  /* 0x0000003f12127287 */ /* 0x000fe40008000000 */
[----:B------:R-:W-:-:S06]  /*2e60*/  ULOP3.LUT UR8, UR4, UR8, URZ, 0x3c, !UPT ;  /* 0x0000000804087292 */ /* 0x000fcc000f8e3c3f */
[----:B0-----:R-:W-:Y:S01]  /*2e70*/  IMAD.U32 R227, RZ, RZ, UR8 ;  /* 0x00000008ffe37e24 */ /* 0x001fe2000f8e00ff */
[----:B------:R-:W-:-:S06]  /*2e80*/  UMOV UR8, 0x1 ;  /* 0x0000000100087882 */ /* 0x000fcc0000000000 */
.L_x_17:
[----:B------:R-:W-:-:S04]  /*2e90*/  UISETP.LT.AND UP0, UPT, UR12, 0x1, UPT ;  /* 0x000000010c00788c */ /* 0x000fc8000bf01270 */
[----:B------:R-:W-:-:S04]  /*2ea0*/  USEL UR9, UR12, 0x1, UP0 ;  /* 0x000000010c097887 */ /* 0x000fc80008000000 */
[----:B------:R-:W-:-:S04]  /*2eb0*/  UIADD3 UR9, UR12, -UR9, URZ ;  /* 0x800000090c097290 */ /* 0x000fc8000fffe03f */
[----:B------:R-:W-:-:S06]  /*2ec0*/  UISETP.GE.AND UP0, UPT, UR9, 0x1, UPT ;  /* 0x000000010900788c */ /* 0x000fcc000bf06270 */
[----:B------:R-:W-:-:S13]  /*2ed0*/  PLOP3.LUT P1, PT, PT, PT, UP0, 0x80, 0x0 ;  /* 0x000000000000781c */ /* 0x000fda0003f2f008 */
[----:B------:R-:W-:Y:S05]  /*2ee0*/  @!P1 BRA `(.L_x_23) ;  /* 0x0000001000949947 */ /* 0x000fea0003800000 */
[----:B------:R-:W-:Y:S01]  /*2ef0*/  IMAD.U32 R228, RZ, RZ, UR9 ;  /* 0x00000009ffe47e24 */ /* 0x000fe2000f8e00ff */
[----:B------:R-:W-:Y:S01]  /*2f00*/  UMOV UR23, UR5 ;  /* 0x0000000500177c82 */ /* 0x000fe20008000000 */
[----:B------:R-:W-:-:S05]  /*2f10*/  ULDC UR24, c[0x0][0x50c] ;  /* 0x0001430000187ab9 */ /* 0x000fca0000000800 */
.L_x_31:
[----:B------:R-:W-:-:S06]  /*2f20*/  UISETP.NE.AND UP0, UPT, UR21, 0x3, UPT ;  /* 0x000000031500788c */ /* 0x000fcc000bf05270 */
[----:B------:R-:W-:-:S13]  /*2f30*/  PLOP3.LUT P2, PT, PT, PT, UP0, 0x80, 0x0 ;  /* 0x000000000000781c */ /* 0x000fda0003f4f008 */
[----:B01---5:R-:W-:Y:S05]  /*2f40*/  @!P2 BRA `(.L_x_24) ;  /* 0x000000000004a947 */ /* 0x023fea0003800000 */
[----:B------:R-:W-:Y:S01]  /*2f50*/  BPT.TRAP 0x1 ;  /* 0x000000040000795c */ /* 0x000fe20000300000 */
.L_x_24:
[----:B------:R-:W0:Y:S01]  /*2f60*/  S2UR UR9, SR_CgaCtaId ;  /* 0x00000000000979c3 */ /* 0x000e220000008800 */
[----:B------:R-:W-:Y:S01]  /*2f70*/  UMOV UR14, 0x400 ;  /* 0x00000400000e7882 */ /* 0x000fe20000000000 */
[----:B------:R-:W-:Y:S01]  /*2f80*/  SHF.L.U32 R229, R227, 0x1f, RZ ;  /* 0x0000001fe3e57819 */ /* 0x000fe200000006ff */
[----:B0-----:R-:W-:-:S04]  /*2f90*/  ULEA UR14, UR9, UR14, 0x18 ;  /* 0x0000000e090e7291 */ /* 0x001fc8000f8ec03f */
[----:B------:R-:W-:-:S09]  /*2fa0*/  ULEA UR9, UR18, UR14, 0x3 ;  /* 0x0000000e12097291 */ /* 0x000fd2000f8e183f */
[----:B------:R0:W1:Y:S01]  /*2fb0*/  SYNCS.PHASECHK.TRANS64.TRYWAIT P1, [UR9], R229 ;  /* 0x000000e5ff0075a7 */ /* 0x0000620008020149 */
[----:B------:R-:W-:Y:S05]  /*2fc0*/  @!P2 BRA `(.L_x_25) ;  /* 0x000000000004a947 */ /* 0x000fea0003800000 */
[----:B------:R-:W-:Y:S01]  /*2fd0*/  BPT.TRAP 0x1 ;  /* 0x000000040000795c */ /* 0x000fe20000300000 */
.L_x_25:
[----:B-1----:R-:W-:Y:S05]  /*2fe0*/  @P1 BRA `(.L_x_26) ;  /* 0x0000000000081947 */ /* 0x002fea0003800000 */
[----:B------:R-:W1:Y:S02]  /*2ff0*/  SYNCS.PHASECHK.TRANS64.TRYWAIT P1, [UR9], R229 ;  /* 0x000000e5ff0075a7 */ /* 0x000e640008020149 */
[----:B-1----:R-:W-:Y:S05]  /*3000*/  @!P1 BRA `(.L_x_27) ;  /* 0x000000d000ac9947 */ /* 0x002fea0003800000 */
.L_x_26:
[----:B------:R-:W-:Y:S01]  /*3010*/  UIADD3 UR9, UR14, 0xa100, URZ ;  /* 0x0000a1000e097890 */ /* 0x000fe2000fffe03f */
[----:B------:R-:W-:Y:S01]  /*3020*/  WARPGROUP.ARRIVE ;  /* 0x00000000000079c5 */ /* 0x000fe20000000000 */
[----:B------:R-:W-:Y:S02]  /*3030*/  UISETP.NE.AND UP0, UPT, UR7, URZ, UPT ;  /* 0x0000003f0700728c */ /* 0x000fe4000bf05270 */
[----:B------:R-:W-:Y:S02]  /*3040*/  USHF.R.U32.HI UR9, URZ, 0x4, UR9 ;  /* 0x000000043f097899 */ /* 0x000fe40008011609 */
[----:B------:R-:W-:Y:S02]  /*3050*/  USEL UR8, UR8, URZ, !UP0 ;  /* 0x0000003f08087287 */ /* 0x000fe4000c000000 */
[----:B------:R-:W-:Y:S02]  /*3060*/  ULOP3.LUT UR9, UR9, 0x3fff, URZ, 0xc0, !UPT ;  /* 0x00003fff09097892 */ /* 0x000fe4000f8ec03f */
[----:B------:R-:W-:-:S02]  /*3070*/  ULOP3.LUT UR7, UR15, 0x10000, URZ, 0xfc, !UPT ;  /* 0x000100000f077892 */ /* 0x000fc4000f8efc3f */
[----:B------:R-:W-:Y:S02]  /*3080*/  ULOP3.LUT UR9, UR9, 0x10000, URZ, 0xfc, !UPT ;  /* 0x0001000009097892 */ /* 0x000fe4000f8efc3f */
[----:B------:R-:W-:Y:S02]  /*3090*/  UISETP.NE.U32.AND UP0, UPT, UR8, URZ, UPT ;  /* 0x0000003f0800728c */ /* 0x000fe4000bf05070 */
[----:B------:R-:W-:Y:S02]  /*30a0*/  ULEA UR8, UR18, UR7, 0x9 ;  /* 0x0000000712087291 */ /* 0x000fe4000f8e483f */
[----:B------:R-:W-:Y:S01]  /*30b0*/  ULEA UR10, UR18, UR9, 0xa ;  /* 0x00000009120a7291 */ /* 0x000fe2000f8e503f */
[----:B------:R-:W-:Y:S02]  /*30c0*/  UMOV UR11, 0x80000020 ;  /* 0x80000020000b7882 */ /* 0x000fe40000000000 */
[----:B------:R-:W-:Y:S01]  /*30d0*/  UMOV UR9, 0x80000020 ;  /* 0x8000002000097882 */ /* 0x000fe20000000000 */
[----:B------:R-:W-:-:S05]  /*30e0*/  UIADD3 UR6, UR6, 0x2, URZ ;  /* 0x0000000206067890 */ /* 0x000fca000fffe03f */
[----:B------:R-:W-:Y:S01]  /*30f0*/  QGMMA.64x256x32.F32.E5M2.E5M2 R24, gdesc[UR8], R24, UP0 ;  /* 0x03e00000081879f3 */ /* 0x000fe2000bf03818 */
[----:B------:R-:W-:Y:S02]  /*3100*/  UIADD3 UR8, UR8, 0x2, URZ ;  /* 0x0000000208087890 */ /* 0x000fe4000fffe03f */
[----:B------:R-:W-:Y:S01]  /*3110*/  UIADD3 UR10, UR10, 0x2, URZ ;  /* 0x000000020a0a7890 */ /* 0x000fe2000fffe03f */
[----:B------:R-:W-:Y:S01]  /*3120*/  UMOV UR9, 0x80000020 ;  /* 0x8000002000097882 */ /* 0x000fe20000000000 */
[----:B------:R-:W-:Y:S01]  /*3130*/  UMOV UR11, 0x80000020 ;  /* 0x80000020000b7882 */ /* 0x000fe20000000000 */
[----:B------:R-:W-:-:S04]  /*3140*/  UISETP.NE.AND UP0, UPT, UR6, UR24, UPT ;  /* 0x000000180600728c */ /* 0x000fc8000bf05270 */
[----:B------:R-:W-:-:S06]  /*3150*/  USEL UR7, URZ, 0x1, UP0 ;  /* 0x000000013f077887 */ /* 0x000fcc0008000000 */
[----:B------:R-:W-:-:S12]  /*3160*/  ISETP.NE.AND P1, PT, RZ, UR7, PT ;  /* 0x00000007ff007c0c */ /* 0x000fd8000bf25270 */
[----:B------:R-:W-:Y:S03]  /*3170*/  QGMMA.64x256x32.F32.E5M2.E5M2 R24, gdesc[UR8], R24, gsb0 ;  /* 0x03e00000081879f3 */ /* 0x000fe60008003818 */
[----:B------:R-:W-:Y:S02]  /*3180*/  WARPGROUP.DEPBAR.LE gsb0, 0x1 ;  /* 0x00008000000079c5 */ /* 0x000fe40000010100 */
[----:B------:R-:W-:Y:S05]  /*3190*/  @!P1 BRA `(.L_x_28) ;  /* 0x0000000c00809947 */ /* 0x000fea0003800000 */
[----:B------:R-:W-:Y:S02]  /*31a0*/  WARPGROUP.DEPBAR.LE gsb0, 0x0 ;  /* 0x00008000000079c5 */ /* 0x000fe40000010000 */
[----:B------:R-:W-:-:S01]  /*31b0*/  FADD R226, R24, R226 ;  /* 0x000000e218e27221 */ /* 0x000fc20000000000 */
[----:B------:R-:W-:Y:S01]  /*31c0*/  FADD R225, R25, R225 ;  /* 0x000000e119e17221 */ /* 0x000fe20000000000 */
[----:B------:R1:W-:Y:S01]  /*31d0*/  STL [R1+0x8c], R227 ;  /* 0x00008ce301007387 */ /* 0x0003e20000100800 */
[----:B------:R-:W-:-:S01]  /*31e0*/  FADD R224, R26, R224 ;  /* 0x000000e01ae07221 */ /* 0x000fc20000000000 */
[----:B------:R-:W-:Y:S01]  /*31f0*/  FADD R223, R27, R223 ;  /* 0x000000df1bdf7221 */ /* 0x000fe20000000000 */
[----:B------:R-:W-:-:S01]  /*3200*/  FADD R222, R28, R222 ;  /* 0x000000de1cde7221 */ /* 0x000fc20000000000 */
[----:B------:R-:W-:Y:S01]  /*3210*/  FADD R221, R29, R221 ;  /* 0x000000dd1ddd7221 */ /* 0x000fe20000000000 */
[----:B-1----:R-:W3:Y:S04]  /*3220*/  LDL.LU R227, [R1+0x30] ;  /* 0x0000300001e37983 */ /* 0x002ee80000300800 */
[----:B------:R1:W-:Y:S01]  /*3230*/  STL [R1+0x90], R226 ;  /* 0x000090e201007387 */ /* 0x0003e20000100800 */
[----:B------:R-:W-:-:S01]  /*3240*/  FADD R220, R30, R220 ;  /* 0x000000dc1edc7221 */ /* 0x000fc20000000000 */
[----:B------:R-:W-:-:S02]  /*3250*/  FADD R219, R31, R219 ;  /* 0x000000db1fdb7221 */ /* 0x000fc40000000000 */
[----:B-1----:R-:W4:Y:S04]  /*3260*/  LDL.LU R226, [R1+0x2c] ;  /* 0x00002c0001e27983 */ /* 0x002f280000300800 */
[----:B------:R1:W-:Y:S01]  /*3270*/  STL [R1+0x94], R225 ;  /* 0x000094e101007387 */ /* 0x0003e20000100800 */
[----:B------:R-:W-:-:S03]  /*3280*/  FADD R218, R32, R218 ;  /* 0x000000da20da7221 */ /* 0x000fc60000000000 */
[----:B-1----:R-:W2:Y:S04]  /*3290*/  LDL.LU R225, [R1+0x28] ;  /* 0x0000280001e17983 */ /* 0x002ea80000300800 */
        /* <DEDUP_REMOVED lines=9> */
[----:B------:R1:W-:Y:S04]  /*3330*/  STL [R1+0xa4], R221 ;  /* 0x0000a4dd01007387 */ /* 0x0003e80000100800 */
        /* <DEDUP_REMOVED lines=12> */
[----:B-1----:R-:W2:Y:S01]  /*3400*/  LDL.LU R215, [R1] ;  /* 0x0000000001d77983 */ /* 0x002ea20000300800 */
[----:B------:R-:W-:-:S01]  /*3410*/  FADD R214, R36, R214 ;  /* 0x000000d624d67221 */ /* 0x000fc20000000000 */
[----:B------:R-:W-:Y:S01]  /*3420*/  FADD R213, R37, R213 ;  /* 0x000000d525d57221 */ /* 0x000fe20000000000 */
[----:B------:R-:W-:-:S01]  /*3430*/  FADD R212, R38, R212 ;  /* 0x000000d426d47221 */ /* 0x000fc20000000000 */
[----:B------:R-:W-:Y:S01]  /*3440*/  FADD R211, R39, R211 ;  /* 0x000000d327d37221 */ /* 0x000fe20000000000 */
[----:B------:R-:W-:-:S01]  /*3450*/  FADD R210, R40, R210 ;  /* 0x000000d228d27221 */ /* 0x000fc20000000000 */
[----:B------:R-:W-:Y:S01]  /*3460*/  STL [R1+0xc0], R214 ;  /* 0x0000c0d601007387 */ /* 0x000fe20000100800 */
        /* <DEDUP_REMOVED lines=11> */
[----:B------:R1:W-:Y:S01]  /*3520*/  STL [R1+0xcc], R211 ;  /* 0x0000ccd301007387 */ /* 0x0003e20000100800 */
[----:B------:R-:W-:-:S01]  /*3530*/  FADD R200, R50, R200 ;  /* 0x000000c832c87221 */ /* 0x000fc20000000000 */
[----:B------:R-:W-:Y:S01]  /*3540*/  FADD R199, R51, R199 ;  /* 0x000000c733c77221 */ /* 0x000fe20000000000 */
        /* <DEDUP_REMOVED lines=69> */
[----:B-----5:R-:W-:Y:S01]  /*39a0*/  FADD R0, R121, R0 ;  /* 0x0000000079007221 */ /* 0x020fe20000000000 */
[----:B---3--:R-:W-:-:S01]  /*39b0*/  FADD R227, R134, R227 ;  /* 0x000000e386e37221 */ /* 0x008fc20000000000 */
[----:B----4-:R-:W-:Y:S01]  /*39c0*/  FADD R226, R133, R226 ;  /* 0x000000e285e27221 */ /* 0x010fe20000000000 */
[----:B--2---:R-:W-:-:S01]  /*39d0*/  FADD R225, R132, R225 ;  /* 0x000000e184e17221 */ /* 0x004fc20000000000 */
        /* <DEDUP_REMOVED lines=9> */
[----:B------:R-:W-:-:S05]  /*3a70*/  FADD R215, R122, R215 ;  /* 0x000000d77ad77221 */ /* 0x000fca0000000000 */
[----:B------:R2:W-:Y:S04]  /*3a80*/  STL [R1], R215 ;  /* 0x000000d701007387 */ /* 0x0005e80000100800 */
[----:B------:R3:W-:Y:S04]  /*3a90*/  STL [R1+0x4], R216 ;  /* 0x000004d801007387 */ /* 0x0007e80000100800 */
        /* <DEDUP_REMOVED lines=8> */
[----:B-1----:R-:W4:Y:S04]  /*3b20*/  LDL.LU R211, [R1+0x34] ;  /* 0x0000340001d37983 */ /* 0x002f280000300800 */
[----:B------:R1:W-:Y:S04]  /*3b30*/  STL [R1+0x28], R225 ;  /* 0x000028e101007387 */ /* 0x0003e80000100800 */
[----:B------:R-:W4:Y:S04]  /*3b40*/  LDL.LU R212, [R1+0x38] ;  /* 0x0000380001d47983 */ /* 0x000f280000300800 */
[----:B------:R1:W-:Y:S04]  /*3b50*/  STL [R1+0x2c], R226 ;  /* 0x00002ce201007387 */ /* 0x0003e80000100800 */
[----:B------:R-:W4:Y:S04]  /*3b60*/  LDL.LU R213, [R1+0x3c] ;  /* 0x00003c0001d57983 */ /* 0x000f280000300800 */
[----:B------:R1:W-:Y:S04]  /*3b70*/  STL [R1+0x30], R227 ;  /* 0x000030e301007387 */ /* 0x0003e80000100800 */
[----:B------:R-:W4:Y:S04]  /*3b80*/  LDL.LU R214, [R1+0x40] ;  /* 0x0000400001d67983 */ /* 0x000f280000300800 */
[----:B--2---:R-:W2:Y:S04]  /*3b90*/  LDL.LU R215, [R1+0x44] ;  /* 0x0000440001d77983 */ /* 0x004ea80000300800 */
[----:B---3--:R-:W3:Y:S04]  /*3ba0*/  LDL.LU R216, [R1+0x48] ;  /* 0x0000480001d87983 */ /* 0x008ee80000300800 */
[----:B----4-:R-:W4:Y:S04]  /*3bb0*/  LDL.LU R217, [R1+0x4c] ;  /* 0x00004c0001d97983 */ /* 0x010f280000300800 */
[----:B0-----:R-:W4:Y:S04]  /*3bc0*/  LDL.LU R218, [R1+0x50] ;  /* 0x0000500001da7983 */ /* 0x001f280000300800 */
[----:B------:R-:W4:Y:S04]  /*3bd0*/  LDL.LU R219, [R1+0x54] ;  /* 0x0000540001db7983 */ /* 0x000f280000300800 */
[----:B------:R-:W4:Y:S04]  /*3be0*/  LDL.LU R220, [R1+0x58] ;  /* 0x0000580001dc7983 */ /* 0x000f280000300800 */
[----:B------:R-:W4:Y:S04]  /*3bf0*/  LDL.LU R221, [R1+0x5c] ;  /* 0x00005c0001dd7983 */ /* 0x000f280000300800 */
[----:B------:R-:W4:Y:S04]  /*3c00*/  LDL.LU R222, [R1+0x60] ;  /* 0x0000600001de7983 */ /* 0x000f280000300800 */
[----:B------:R-:W4:Y:S04]  /*3c10*/  LDL.LU R223, [R1+0x64] ;  /* 0x0000640001df7983 */ /* 0x000f280000300800 */
[----:B------:R-:W4:Y:S04]  /*3c20*/  LDL.LU R224, [R1+0x68] ;  /* 0x0000680001e07983 */ /* 0x000f280000300800 */
[----:B-1----:R-:W4:Y:S04]  /*3c30*/  LDL.LU R225, [R1+0x6c] ;  /* 0x00006c0001e17983 */ /* 0x002f280000300800 */
[----:B------:R-:W4:Y:S04]  /*3c40*/  LDL.LU R226, [R1+0x70] ;  /* 0x0000700001e27983 */ /* 0x000f280000300800 */
[----:B------:R-:W4:Y:S01]  /*3c50*/  LDL.LU R227, [R1+0x74] ;  /* 0x0000740001e37983 */ /* 0x000f220000300800 */
[----:B------:R-:W-:-:S05]  /*3c60*/  FADD R211, R135, R211 ;  /* 0x000000d387d37221 */ /* 0x000fca0000000000 */
[----:B------:R0:W-:Y:S01]  /*3c70*/  STL [R1+0x34], R211 ;  /* 0x000034d301007387 */ /* 0x0001e20000100800 */
[----:B------:R-:W-:-:S03]  /*3c80*/  FADD R212, R136, R212 ;  /* 0x000000d488d47221 */ /* 0x000fc60000000000 */
[----:B0-----:R1:W5:Y:S01]  /*3c90*/  LDL.LU R211, [R1+0xcc] ;  /* 0x0000cc0001d37983 */ /* 0x0013620000300800 */
[----:B------:R-:W-:-:S03]  /*3ca0*/  FADD R213, R137, R213 ;  /* 0x000000d589d57221 */ /* 0x000fc60000000000 */
[----:B------:R0:W-:Y:S01]  /*3cb0*/  STL [R1+0x38], R212 ;  /* 0x000038d401007387 */ /* 0x0001e20000100800 */
[----:B------:R-:W-:-:S01]  /*3cc0*/  FADD R214, R138, R214 ;  /* 0x000000d68ad67221 */ /* 0x000fc20000000000 */
[----:B--2---:R-:W-:Y:S02]  /*3cd0*/  FADD R215, R139, R215 ;  /* 0x000000d78bd77221 */ /* 0x004fe40000000000 */
[----:B0-----:R1:W5:Y:S01]  /*3ce0*/  LDL.LU R212, [R1+0xc8] ;  /* 0x0000c80001d47983 */ /* 0x0013620000300800 */
[----:B---3--:R-:W-:-:S03]  /*3cf0*/  FADD R216, R140, R216 ;  /* 0x000000d88cd87221 */ /* 0x008fc60000000000 */
[----:B------:R0:W-:Y:S01]  /*3d00*/  STL [R1+0x3c], R213 ;  /* 0x00003cd501007387 */ /* 0x0001e20000100800 */
[----:B----4-:R-:W-:-:S03]  /*3d10*/  FADD R217, R141, R217 ;  /* 0x000000d98dd97221 */ /* 0x010fc60000000000 */
[----:B0-----:R1:W5:Y:S01]  /*3d20*/  LDL.LU R213, [R1+0xc4] ;  /* 0x0000c40001d57983 */ /* 0x0013620000300800 */
[----:B------:R-:W-:-:S03]  /*3d30*/  FADD R218, R142, R218 ;  /* 0x000000da8eda7221 */ /* 0x000fc60000000000 */
[----:B------:R0:W-:Y:S01]  /*3d40*/  STL [R1+0x40], R214 ;  /* 0x000040d601007387 */ /* 0x0001e20000100800 */
[----:B------:R-:W-:-:S01]  /*3d50*/  FADD R219, R143, R219 ;  /* 0x000000db8fdb7221 */ /* 0x000fc20000000000 */
[----:B------:R-:W-:Y:S02]  /*3d60*/  FADD R220, R144, R220 ;  /* 0x000000dc90dc7221 */ /* 0x000fe40000000000 */
[----:B0-----:R1:W5:Y:S04]  /*3d70*/  LDL.LU R214, [R1+0xc0] ;  /* 0x0000c00001d67983 */ /* 0x0013680000300800 */
[----:B------:R0:W-:Y:S01]  /*3d80*/  STL [R1+0x44], R215 ;  /* 0x000044d701007387 */ /* 0x0001e20000100800 */
[----:B------:R-:W-:-:S01]  /*3d90*/  FADD R221, R145, R221 ;  /* 0x000000dd91dd7221 */ /* 0x000fc20000000000 */
[----:B------:R-:W-:-:S02]  /*3da0*/  FADD R222, R146, R222 ;  /* 0x000000de92de7221 */ /* 0x000fc40000000000 */
[----:B0-----:R1:W5:Y:S04]  /*3db0*/  LDL.LU R215, [R1+0xbc] ;  /* 0x0000bc0001d77983 */ /* 0x0013680000300800 */
[----:B------:R0:W-:Y:S01]  /*3dc0*/  STL [R1+0x48], R216 ;  /* 0x000048d801007387 */ /* 0x0001e20000100800 */
[----:B------:R-:W-:-:S03]  /*3dd0*/  FADD R223, R147, R223 ;  /* 0x000000df93df7221 */ /* 0x000fc60000000000 */
        /* <DEDUP_REMOVED lines=13> */
[----:B------:R0:W-:Y:S04]  /*3eb0*/  STL [R1+0x5c], R221 ;  /* 0x00005cdd01007387 */ /* 0x0001e80000100800 */
        /* <DEDUP_REMOVED lines=12> */
[----:B0-----:R1:W5:Y:S01]  /*3f80*/  LDL.LU R227, [R1+0x8c] ;  /* 0x00008c0001e37983 */ /* 0x0013620000300800 */
[----:B------:R-:W-:-:S05]  /*3f90*/  UMOV UR6, URZ ;  /* 0x0000003f00067c82 */ /* 0x000fca0008000000 */
.L_x_28:
[----:B------:R-:W-:Y:S05]  /*3fa0*/  @!P2 BRA `(.L_x_29) ;  /* 0x000000000004a947 */ /* 0x000fea0003800000 */
[----:B------:R-:W-:Y:S01]  /*3fb0*/  BPT.TRAP 0x1 ;  /* 0x000000040000795c */ /* 0x000fe20000300000 */
.L_x_29:
[----:B-----5:R3:W-:Y:S04]  /*3fc0*/  STL [R1+0x8c], R0 ;  /* 0x00008c0001007387 */ /* 0x0207e80000100800 */
[----:B---3--:R-:W3:Y:S01]  /*3fd0*/  LDL R0, [R1+0x78] ;  /* 0x0000780001007983 */ /* 0x008ee20000100800 */
[----:B0-----:R-:W-:-:S05]  /*3fe0*/  IMAD.U32 R229, RZ, RZ, UR23 ;  /* 0x00000017ffe57e24 */ /* 0x001fca000f8e00ff */
[----:B------:R-:W-:-:S05]  /*3ff0*/  @P0 LEA R229, R229, UR14, 0x3 ;  /* 0x0000000ee5e50c11 */ /* 0x000fca000f8e18ff */
[----:B------:R-:W-:Y:S01]  /*4000*/  @P0 VIADD R229, R229, 0x28 ;  /* 0x00000028e5e50836 */ /* 0x000fe20000000000 */
[----:B------:R-:W-:-:S06]  /*4010*/  UISETP.GT.U32.AND UP0, UPT, UR13, 0x1, UPT ;  /* 0x000000010d00788c */ /* 0x000fcc000bf04070 */
[----:B------:R-:W-:Y:S02]  /*4020*/  PLOP3.LUT P1, PT, PT, PT, UP0, 0x80, 0x0 ;  /* 0x000000000000781c */ /* 0x000fe40003f2f008 */
[----:B---3--:R-:W-:Y:S02]  /*4030*/  @P0 PRMT R229, R0, 0x654, R229 ;  /* 0x0000065400e50816 */ /* 0x008fe400000000e5 */
[----:B------:R0:W5:Y:S02]  /*4040*/  LDL.LU R0, [R1+0x8c] ;  /* 0x00008c0001007983 */ /* 0x0001640000300800 */
[----:B------:R0:W-:Y:S07]  /*4050*/  @P0 SYNCS.ARRIVE.TRANS64.RED.A1T0 RZ, [R229+URZ], RZ ;  /* 0x000000ffe5ff09a7 */ /* 0x0001ee000810043f */
[----:B------:R-:W-:Y:S05]  /*4060*/  @P1 BRA `(.L_x_30) ;  /* 0x0000000000041947 */ /* 0x000fea0003800000 */
[----:B------:R-:W-:Y:S01]  /*4070*/  BPT.TRAP 0x1 ;  /* 0x000000040000795c */ /* 0x000fe20000300000 */
.L_x_30:
[----:B------:R-:W-:Y:S01]  /*4080*/  UIADD3 UR18, UR18, 0x1, URZ ;  /* 0x0000000112127890 */ /* 0x000fe2000fffe03f */
[C---:B------:R-:W-:Y:S01]  /*4090*/  ISETP.GT.AND P1, PT, R228.reuse, 0x1, PT ;  /* 0x00000001e400780c */ /* 0x040fe20003f24270 */
[----:B------:R-:W-:Y:S01]  /*40a0*/  UIADD3 UR23, UR23, 0x1, URZ ;  /* 0x0000000117177890 */ /* 0x000fe2000fffe03f */
[----:B------:R-:W-:Y:S01]  /*40b0*/  VIADD R228, R228, 0xffffffff ;  /* 0xffffffffe4e47836 */ /* 0x000fe20000000000 */
[----:B------:R-:W-:Y:S02]  /*40c0*/  UISETP.NE.AND UP0, UPT, UR18, 0x5, UPT ;  /* 0x000000051200788c */ /* 0x000fe4000bf05270 */
[----:B------:R-:W-:Y:S02]  /*40d0*/  UISETP.NE.AND UP1, UPT, UR23, 0x5, UPT ;  /* 0x000000051700788c */ /* 0x000fe4000bf25270 */
[----:B------:R-:W-:Y:S02]  /*40e0*/  USEL UR8, URZ, 0x1, UP0 ;  /* 0x000000013f087887 */ /* 0x000fe40008000000 */
[----:B------:R-:W-:-:S02]  /*40f0*/  USEL UR18, UR18, URZ, UP0 ;  /* 0x0000003f12127287 */ /* 0x000fc40008000000 */
[----:B------:R-:W-:Y:S02]  /*4100*/  USEL UR23, UR23, URZ, UP1 ;  /* 0x0000003f17177287 */ /* 0x000fe40008800000 */
[----:B------:R-:W-:Y:S01]  /*4110*/  LOP3.LUT R227, R227, UR8, RZ, 0x3c, !PT ;  /* 0x00000008e3e37c12 */ /* 0x000fe2000f8e3cff */
[----:B------:R-:W-:Y:S01]  /*4120*/  UMOV UR8, 0x1 ;  /* 0x0000000100087882 */ /* 0x000fe20000000000 */
[----:B------:R-:W-:Y:S08]  /*4130*/  @P1 BRA `(.L_x_31) ;  /* 0xffffffec00781947 */ /* 0x000ff0000383ffff */
.L_x_23:
[----:B------:R-:W-:-:S04]  /*4140*/  UISETP.NE.AND UP0, UPT, UR6, URZ, UPT ;  /* 0x0000003f0600728c */ /* 0x000fc8000bf05270 */
[----:B------:R-:W-:-:S06]  /*4150*/  USEL UR6, URZ, 0x1, !UP0 ;  /* 0x000000013f067887 */ /* 0x000fcc000c000000 */
[----:B------:R-:W-:-:S13]  /*4160*/  ISETP.NE.AND P1, PT, RZ, UR6, PT ;  /* 0x00000006ff007c0c */ /* 0x000fda000bf25270 */
[----:B------:R-:W-:Y:S05]  /*4170*/  @!P1 BRA `(.L_x_32) ;  /* 0x0000000c00dc9947 */ /* 0x000fea0003800000 */
[----:B------:R-:W3:Y:S04]  /*4180*/  LDL.LU R227, [R1+0x74] ;  /* 0x0000740001e37983 */ /* 0x000ee80000300800 */
[----:B---3--:R3:W-:Y:S04]  /*4190*/  STL [R1+0x8c], R227 ;  /* 0x00008ce301007387 */ /* 0x0087e80000100800 */
[----:B---3--:R-:W3:Y:S04]  /*41a0*/  LDL.LU R227, [R1+0x70] ;  /* 0x0000700001e37983 */ /* 0x008ee80000300800 */
        /* <DEDUP_REMOVED lines=55> */
[----:B---3--:R-:W3:Y:S01]  /*4520*/  LDL.LU R227, [R1] ;  /* 0x0000000001e37983 */ /* 0x008ee20000300800 */
[----:B------:R-:W-:-:S02]  /*4530*/  WARPGROUP.DEPBAR.LE gsb0, 0x0 ;  /* 0x00008000000079c5 */ /* 0x000fc40000010000 */
[----:B------:R-:W-:Y:S01]  /*4540*/  FADD R226, R24, R226 ;  /* 0x000000e218e27221 */ /* 0x000fe20000000000 */
        /* <DEDUP_REMOVED lines=96> */
[----:B-----5:R-:W-:Y:S01]  /*4b50*/  FADD R0, R121, R0 ;  /* 0x0000000079007221 */ /* 0x020fe20000000000 */
[----:B---3--:R-:W-:-:S05]  /*4b60*/  FADD R227, R122, R227 ;  /* 0x000000e37ae37221 */ /* 0x008fca0000000000 */
[----:B------:R3:W-:Y:S04]  /*4b70*/  STL [R1], R227 ;  /* 0x000000e301007387 */ /* 0x0007e80000100800 */
[----:B---3--:R-:W3:Y:S02]  /*4b80*/  LDL.LU R227, [R1+0xfc] ;  /* 0x0000fc0001e37983 */ /* 0x008ee40000300800 */
[----:B---3--:R-:W-:-:S05]  /*4b90*/  FADD R227, R123, R227 ;  /* 0x000000e37be37221 */ /* 0x008fca0000000000 */
[----:B------:R3:W-:Y:S04]  /*4ba0*/  STL [R1+0x4], R227 ;  /* 0x000004e301007387 */ /* 0x0007e80000100800 */
        /* <DEDUP_REMOVED lines=83> */
[----:B------:R3:W-:Y:S02]  /*50e0*/  STL [R1+0x74], R227 ;  /* 0x000074e301007387 */ /* 0x0007e40000100800 */
.L_x_32:
[----:B------:R-:W-:Y:S02]  /*50f0*/  WARPGROUP.DEPBAR.LE gsb0, 0x0 ;  /* 0x00008000000079c5 */ /* 0x000fe40000010000 */
[----:B------:R-:W4:Y:S02]  /*5100*/  LDC R24, c[0x0][0x28c] ;  /* 0x0000a300ff187b82 */ /* 0x000f240000000800 */
[----:B----4-:R-:W-:-:S13]  /*5110*/  ISETP.GE.AND P1, PT, R24, 0x1, PT ;  /* 0x000000011800780c */ /* 0x010fda0003f26270 */
[----:B------:R-:W-:Y:S05]  /*5120*/  @!P1 BRA `(.L_x_33) ;  /* 0x00000000005c9947 */ /* 0x000fea0003800000 */
[----:B------:R-:W-:-:S06]  /*5130*/  UISETP.NE.AND UP0, UPT, UR21, 0x3, UPT ;  /* 0x000000031500788c */ /* 0x000fcc000bf05270 */
[----:B------:R-:W-:-:S13]  /*5140*/  PLOP3.LUT P1, PT, PT, PT, UP0, 0x80, 0x0 ;  /* 0x000000000000781c */ /* 0x000fda0003f2f008 */
[----:B------:R-:W-:Y:S05]  /*5150*/  @!P1 BRA `(.L_x_34) ;  /* 0x0000000000049947 */ /* 0x000fea0003800000 */
[----:B------:R-:W-:Y:S01]  /*5160*/  BPT.TRAP 0x1 ;  /* 0x000000040000795c */ /* 0x000fe20000300000 */
.L_x_34:
[----:B------:R-:W-:Y:S04]  /*5170*/  BSSY B0, `(.L_x_35) ;  /* 0x000000e000007945 */ /* 0x000fe80003800000 */
[----:B------:R-:W-:Y:S05]  /*5180*/  @!P0 BRA `(.L_x_36) ;  /* 0x0000000000308947 */ /* 0x000fea0003800000 */
[----:B---3--:R-:W3:Y:S01]  /*5190*/  LDL R227, [R1+0x78] ;  /* 0x0000780001e37983 */ /* 0x008ee20000100800 */
[----:B------:R-:W-:-:S04]  /*51a0*/  UISETP.LT.AND UP0, UPT, UR12, 0x1, UPT ;  /* 0x000000010c00788c */ /* 0x000fc8000bf01270 */
[----:B------:R-:W-:-:S04]  /*51b0*/  USEL UR8, UR12, 0x1, UP0 ;  /* 0x000000010c087887 */ /* 0x000fc80008000000 */
[----:B------:R-:W-:-:S04]  /*51c0*/  UIADD3 UR8, UR5, UR12, -UR8 ;  /* 0x0000000c05087290 */ /* 0x000fc8000fffe808 */
[----:B------:R-:W-:-:S04]  /*51d0*/  UIMAD.WIDE.U32 UR6, UR8, -0x33333333, URZ ;  /* 0xcccccccd080678a5 */ /* 0x000fc8000f8e003f */
[----:B------:R-:W-:-:S04]  /*51e0*/  USHF.R.U32.HI UR6, URZ, 0x2, UR7 ;  /* 0x000000023f067899 */ /* 0x000fc80008011607 */
[----:B------:R-:W-:-:S04]  /*51f0*/  UIMAD UR8, UR6, -0x5, UR8 ;  /* 0xfffffffb060878a4 */ /* 0x000fc8000f8e0208 */
[----:B------:R-:W-:-:S04]  /*5200*/  ULEA UR8, UR8, UR14, 0x3 ;  /* 0x0000000e08087291 */ /* 0x000fc8000f8e183f */
[----:B------:R-:W-:-:S06]  /*5210*/  UIADD3 UR8, UR8, 0x28, URZ ;  /* 0x0000002808087890 */ /* 0x000fcc000fffe03f */
[----:B------:R-:W-:-:S05]  /*5220*/  IMAD.U32 R24, RZ, RZ, UR8 ;  /* 0x00000008ff187e24 */ /* 0x000fca000f8e00ff */
[----:B---3--:R-:W-:-:S04]  /*5230*/  PRMT R24, R227, 0x654, R24 ;  /* 0x00000654e3187816 */ /* 0x008fc80000000018 */
[----:B------:R4:W-:Y:S03]  /*5240*/  SYNCS.ARRIVE.TRANS64.RED.A1T0 RZ, [R24+URZ], RZ ;  /* 0x000000ff18ff79a7 */ /* 0x0009e6000810043f */
.L_x_36:
[----:B------:R-:W-:Y:S05]  /*5250*/  BSYNC B0 ;  /* 0x0000000000007941 */ /* 0x000fea0003800000 */
.L_x_35:
[----:B------:R-:W-:-:S06]  /*5260*/  UISETP.GT.U32.AND UP0, UPT, UR13, 0x1, UPT ;  /* 0x000000010d00788c */ /* 0x000fcc000bf04070 */
[----:B------:R-:W-:-:S13]  /*5270*/  PLOP3.LUT P1, PT, PT, PT, UP0, 0x80, 0x0 ;  /* 0x000000000000781c */ /* 0x000fda0003f2f008 */
[----:B------:R-:W-:Y:S05]  /*5280*/  @P1 BRA `(.L_x_33) ;  /* 0x0000000000041947 */ /* 0x000fea0003800000 */
[----:B------:R-:W-:Y:S01]  /*5290*/  BPT.TRAP 0x1 ;  /* 0x000000040000795c */ /* 0x000fe20000300000 */
.L_x_33:
[----:B------:R0:W-:Y:S01]  /*52a0*/  STL [R1+0x90], R2 ;  /* 0x0000900201007387 */ /* 0x0001e20000100800 */
[----:B------:R-:W1:Y:S01]  /*52b0*/  LDC R28, c[0x0][0x288] ;  /* 0x0000a200ff1c7b82 */ /* 0x000e620000000800 */
[----:B------:R-:W-:Y:S02]  /*52c0*/  UIADD3 UR9, UR12, UR5, URZ ;  /* 0x000000050c097290 */ /* 0x000fe4000fffe03f */
[----:B-----5:R2:W-:Y:S01]  /*52d0*/  STL [R1+0x8c], R0 ;  /* 0x00008c0001007387 */ /* 0x0205e20000100800 */
[----:B------:R-:W-:Y:S01]  /*52e0*/  USHF.R.S32.HI UR10, URZ, 0x1f, UR22 ;  /* 0x0000001f3f0a7899 */ /* 0x000fe20008011416 */
[----:B------:R-:W-:Y:S01]  /*52f0*/  ULDC.64 UR14, c[0x0][0x5d0] ;  /* 0x00017400000e7ab9 */ /* 0x000fe20000000a00 */
[----:B------:R-:W-:Y:S01]  /*5300*/  ULDC UR11, c[0x0][0x284] ;  /* 0x0000a100000b7ab9 */ /* 0x000fe20000000800 */
[----:B0-----:R-:W4:Y:S01]  /*5310*/  S2R R2, SR_TID.X ;  /* 0x0000000000027919 */ /* 0x001f220000002100 */
[----:B--2---:R-:W2:Y:S04]  /*5320*/  LDL.LU R0, [R1+0x84] ;  /* 0x0000840001007983 */ /* 0x004ea80000300800 */
[----:B---3--:R-:W3:Y:S01]  /*5330*/  LDL.LU R227, [R1+0x88] ;  /* 0x0000880001e37983 */ /* 0x008ee20000300800 */
[----:B------:R-:W-:-:S02]  /*5340*/  UISETP.GT.U32.AND UP0, UPT, UR9, 0x4, UPT ;  /* 0x000000040900788c */ /* 0x000fc4000bf04070 */
[----:B------:R-:W-:Y:S01]  /*5350*/  UISETP.GE.U32.AND UP1, UPT, UR12, 0x5, UPT ;  /* 0x000000050c00788c */ /* 0x000fe2000bf26070 */
[--C-:B----4-:R-:W-:Y:S02]  /*5360*/  SHF.R.U32.HI R24, RZ, 0x2, R2.reuse ;  /* 0x00000002ff187819 */ /* 0x110fe40000011602 */
[----:B------:R-:W-:Y:S02]  /*5370*/  LOP3.LUT R26, R2, 0x60, RZ, 0xc0, !PT ;  /* 0x00000060021a7812 */ /* 0x000fe400078ec0ff */
[----:B------:R-:W-:Y:S02]  /*5380*/  SHF.R.U32.HI R27, RZ, 0x7, R2 ;  /* 0x00000007ff1b7819 */ /* 0x000fe40000011602 */
[----:B------:R-:W-:Y:S02]  /*5390*/  LOP3.LUT R25, R24, 0x7, RZ, 0xc0, !PT ;  /* 0x0000000718197812 */ /* 0x000fe400078ec0ff */
[----:B------:R-:W-:Y:S02]  /*53a0*/  SHF.R.U32.HI R26, RZ, 0x1, R26 ;  /* 0x00000001ff1a7819 */ /* 0x000fe4000001161a */
[----:B------:R-:W-:-:S02]  /*53b0*/  LOP3.LUT R24, R27, 0x1, RZ, 0xc0, !PT ;  /* 0x000000011b187812 */ /* 0x000fc400078ec0ff */
[----:B------:R-:W-:-:S03]  /*53c0*/  IADD3 R29, RZ, -R26, -R25 ;  /* 0x8000001aff1d7210 */ /* 0x000fc60007ffe819 */
[C---:B------:R-:W-:Y:S02]  /*53d0*/  IMAD.SHL.U32 R30, R24.reuse, 0x40, RZ ;  /* 0x00000040181e7824 */ /* 0x040fe400078e00ff */
[----:B------:R-:W-:Y:S02]  /*53e0*/  IMAD R29, R24, -0x40, R29 ;  /* 0xffffffc0181d7824 */ /* 0x000fe400078e021d */
[----:B------:R-:W-:Y:S02]  /*53f0*/  IMAD.SHL.U32 R24, R2, 0x2, RZ ;  /* 0x0000000202187824 */ /* 0x000fe400078e00ff */
[----:B--2---:R-:W-:-:S03]  /*5400*/  IMAD.SHL.U32 R35, R0, 0x100, RZ ;  /* 0x0000010000237824 */ /* 0x004fc600078e00ff */
[----:B------:R-:W-:Y:S02]  /*5410*/  LOP3.LUT R32, R24, 0x6, RZ, 0xc0, !PT ;  /* 0x0000000618207812 */ /* 0x000fe400078ec0ff */
[----:B------:R-:W-:Y:S02]  /*5420*/  LOP3.LUT R24, R2, 0x3, RZ, 0xc0, !PT ;  /* 0x0000000302187812 */ /* 0x000fe400078ec0ff */
[----:B------:R0:W5:Y:S01]  /*5430*/  LDL.LU R2, [R1+0x90] ;  /* 0x0000900001027983 */ /* 0x0001620000300800 */
[----:B------:R-:W-:Y:S01]  /*5440*/  PRMT R32, R32, 0x6540, R0 ;  /* 0x0000654020207816 */ /* 0x000fe20000000000 */
[----:B------:R-:W-:Y:S01]  /*5450*/  UIMAD UR5, UR10, UR14, URZ ;  /* 0x0000000e0a0572a4 */ /* 0x000fe2000f8e023f */
[----:B------:R-:W-:Y:S01]  /*5460*/  LOP3.LUT R27, R30, 0x40, R25, 0xe2, !PT ;  /* 0x000000401e1b7812 */ /* 0x000fe200078ee219 */
[----:B------:R0:W5:Y:S01]  /*5470*/  LDL.LU R0, [R1+0x8c] ;  /* 0x00008c0001007983 */ /* 0x0001620000300800 */
[----:B-1----:R-:W-:Y:S01]  /*5480*/  IMAD R34, R24, -0x2, R28 ;  /* 0xfffffffe18227824 */ /* 0x002fe200078e021c */
[----:B------:R-:W-:Y:S01]  /*5490*/  ISETP.GE.AND P1, PT, R35, R28, PT ;  /* 0x0000001c2300720c */ /* 0x000fe20003f26270 */
[----:B---3--:R-:W-:Y:S01]  /*54a0*/  IMAD.SHL.U32 R28, R227, 0x80, RZ ;  /* 0x00000080e31c7824 */ /* 0x008fe200078e00ff */
[----:B------:R-:W-:Y:S01]  /*54b0*/  UISETP.LT.U32.AND UP0, UPT, UR12, 0x5, UP0 ;  /* 0x000000050c00788c */ /* 0x000fe20008701070 */
[----:B------:R-:W-:-:S03]  /*54c0*/  SHF.R.S32.HI R33, RZ, 0x1f, R32 ;  /* 0x0000001fff217819 */ /* 0x000fc60000011420 */
[C---:B------:R-:W-:Y:S01]  /*54d0*/  ISETP.GE.OR P1, PT, R28.reuse, UR11, P1 ;  /* 0x0000000b1c007c0c */ /* 0x040fe20008f26670 */
[----:B------:R-:W-:Y:S01]  /*54e0*/  UIMAD UR8, UR22, UR15, UR5 ;  /* 0x0000000f160872a4 */ /* 0x000fe2000f8e0205 */
[----:B------:R-:W-:Y:S01]  /*54f0*/  IMAD.U32 R25, RZ, RZ, UR14 ;  /* 0x0000000eff197e24 */ /* 0x000fe2000f8e00ff */
[----:B------:R-:W-:Y:S02]  /*5500*/  UIMAD.WIDE.U32 UR6, UR9, -0x33333333, URZ ;  /* 0xcccccccd090678a5 */ /* 0x000fe4000f8e003f */
[----:B------:R-:W-:Y:S01]  /*5510*/  USEL UR5, URZ, 0x1, !UP0 ;  /* 0x000000013f057887 */ /* 0x000fe2000c000000 */
[----:B------:R-:W-:Y:S01]  /*5520*/  IMAD.WIDE.U32 R24, R25, UR22, R32 ;  /* 0x0000001619187c25 */ /* 0x000fe2000f8e0020 */
[----:B------:R-:W-:Y:S02]  /*5530*/  USHF.R.U32.HI UR6, URZ, 0x2, UR7 ;  /* 0x000000023f067899 */ /* 0x000fe40008011607 */
[----:B------:R-:W-:Y:S01]  /*5540*/  ULOP3.LUT UR4, UR4, UR5, URZ, 0x3c, !UPT ;  /* 0x0000000504047292 */ /* 0x000fe2000f8e3c3f */
[----:B------:R-:W-:Y:S01]  /*5550*/  IMAD.WIDE R30, R227, 0x80, RZ ;  /* 0x00000080e31e7825 */ /* 0x000fe200078e02ff */
[----:B------:R-:W-:Y:S01]  /*5560*/  UIMAD UR5, UR6, -0x5, UR9 ;  /* 0xfffffffb060578a4 */ /* 0x000fe2000f8e0209 */
[----:B------:R-:W-:Y:S01]  /*5570*/  IADD3 R38, -R28, UR11, R29 ;  /* 0x0000000b1c267c10 */ /* 0x000fe2000fffe11d */
[----:B------:R-:W-:Y:S01]  /*5580*/  @UP1 ULOP3.LUT UR4, UR4, 0x1, UR6, 0x78, !UPT ;  /* 0x0000000104041892 */ /* 0x000fe2000f8e7806 */
[----:B------:R-:W-:Y:S01]  /*5590*/  VIADD R25, R25, UR8 ;  /* 0x0000000819197c36 */ /* 0x000fe20008000000 */
[----:B------:R-:W-:Y:S01]  /*55a0*/  LOP3.LUT R39, R30, R27, R26, 0xfe, !PT ;  /* 0x0000001b1e277212 */ /* 0x000fe200078efe1a */
[----:B------:R-:W-:-:S02]  /*55b0*/  IMAD.IADD R35, R34, 0x1, -R35 ;  /* 0x0000000122237824 */ /* 0x000fc400078e0a23 */
[----:B------:R-:W-:Y:S01]  /*55c0*/  IMAD.MOV.U32 R34, RZ, RZ, -0x1 ;  /* 0xffffffffff227424 */ /* 0x000fe200078e00ff */
[----:B0-----:R-:W-:Y:S06]  /*55d0*/  @P1 BRA `(.L_x_37) ;  /* 0x0000008c00981947 */ /* 0x001fec0003800000 */
[----:B------:R-:W0:Y:S01]  /*55e0*/  LDC.64 R28, c[0x0][0x5c8] ;  /* 0x00017200ff1c7b82 */ /* 0x000e220000000a00 */
[----:B------:R-:W-:Y:S01]  /*55f0*/  ULDC.64 UR6, c[0x0][0x5c0] ;  /* 0x0001700000067ab9 */ /* 0x000fe20000000a00 */
[----:B------:R-:W-:Y:S01]  /*5600*/  BSSY B0, `(.L_x_37) ;  /* 0x00008e3000007945 */ /* 0x000fe20003800000 */
[-C--:B0-----:R-:W-:Y:S02]  /*5610*/  IMAD R26, R31, R28.reuse, RZ ;  /* 0x0000001c1f1a7224 */ /* 0x081fe400078e02ff */
[----:B------:R-:W-:-:S04]  /*5620*/  IMAD.WIDE.U32 R24, R39, R28, R24 ;  /* 0x0000001c27187225 */ /* 0x000fc800078e0018 */
[----:B------:R-:W-:Y:S01]  /*5630*/  IMAD R27, R39, R29, R26 ;  /* 0x0000001d271b7224 */ /* 0x000fe200078e021a */
[----:B------:R-:W-:Y:S02]  /*5640*/  LEA R26, P1, R28, R24, 0x3 ;  /* 0x000000181c1a7211 */ /* 0x000fe400078218ff */
[----:B------:R-:W-:Y:S01]  /*5650*/  IADD3 R24, P2, R24, UR6, RZ ;  /* 0x0000000618187c10 */ /* 0x000fe2000ff5e0ff */
[----:B------:R-:W-:Y:S01]  /*5660*/  IMAD.IADD R27, R25, 0x1, R27 ;  /* 0x00000001191b7824 */ /* 0x000fe200078e021b */
[----:B------:R-:W-:-:S04]  /*5670*/  IADD3 R26, P4, R26, UR6, RZ ;  /* 0x000000061a1a7c10 */ /* 0x000fc8000ff9e0ff */
[----:B------:R-:W-:Y:S02]  /*5680*/  LEA.HI.X R28, R28, R27, R29, 0x3, P1 ;  /* 0x0000001b1c1c7211 */ /* 0x000fe400008f1c1d */
[----:B------:R-:W-:Y:S02]  /*5690*/  FSETP.NEU.AND P1, PT, RZ, UR19, PT ;  /* 0x00000013ff007c0b */ /* 0x000fe4000bf2d000 */
[----:B------:R-:W-:Y:S02]  /*56a0*/  IADD3.X R25, R27, UR7, RZ, P2, !PT ;  /* 0x000000071b197c10 */ /* 0x000fe400097fe4ff */
[----:B------:R-:W-:-:S09]  /*56b0*/  IADD3.X R27, R28, UR7, RZ, P4, !PT ;  /* 0x000000071c1b7c10 */ /* 0x000fd2000a7fe4ff */
[----:B------:R-:W-:Y:S05]  /*56c0*/  @!P1 BRA `(.L_x_38) ;  /* 0x0000006800d89947 */ /* 0x000fea0003800000 */
[----:B------:R-:W-:Y:S01]  /*56d0*/  ULDC.64 UR8, c[0x0][0x5b8] ;  /* 0x00016e0000087ab9 */ /* 0x000fe20000000a00 */
[----:B------:R-:W-:Y:S01]  /*56e0*/  ISETP.GE.AND P1, PT, R38, 0x1, PT ;  /* 0x000000012600780c */ /* 0x000fe20003f26270 */
[----:B------:R-:W-:Y:S02]  /*56f0*/  UIMAD UR6, UR10, UR8, URZ ;  /* 0x000000080a0672a4 */ /* 0x000fe4000f8e023f */
[----:B------:R-:W-:Y:S01]  /*5700*/  IMAD.U32 R29, RZ, RZ, UR8 ;  /* 0x00000008ff1d7e24 */ /* 0x000fe2000f8e00ff */
[----:B------:R-:W-:Y:S01]  /*5710*/  BSSY B1, `(.L_x_39) ;  /* 0x000000f000017945 */ /* 0x000fe20003800000 */
[----:B------:R-:W-:Y:S01]  /*5720*/  ISETP.LT.OR P5, PT, R35, 0x1, !P1 ;  /* 0x000000012300780c */ /* 0x000fe20004fa1670 */
[----:B------:R-:W-:Y:S02]  /*5730*/  UIMAD UR6, UR22, UR9, UR6 ;  /* 0x00000009160672a4 */ /* 0x000fe4000f8e0206 */
[----:B------:R-:W-:Y:S01]  /*5740*/  IMAD.WIDE.U32 R32, R29, UR22, R32 ;  /* 0x000000161d207c25 */ /* 0x000fe2000f8e0020 */
[----:B------:R-:W-:-:S03]  /*5750*/  ULDC.64 UR8, c[0x0][0x5a8] ;  /* 0x00016a0000087ab9 */ /* 0x000fc60000000a00 */
[----:B------:R-:W-:Y:S01]  /*5760*/  VIADD R33, R33, UR6 ;  /* 0x0000000621217c36 */ /* 0x000fe20008000000 */
[----:B------:R-:W-:Y:S02]  /*5770*/  ULDC.64 UR6, c[0x0][0x5b0] ;  /* 0x00016c0000067ab9 */ /* 0x000fe40000000a00 */
[----:B------:R-:W-:Y:S02]  /*5780*/  IMAD R36, R31, UR6, RZ ;  /* 0x000000061f247c24 */ /* 0x000fe4000f8e02ff */
[----:B------:R-:W-:-:S04]  /*5790*/  IMAD.WIDE.U32 R28, R39, UR6, R32 ;  /* 0x00000006271c7c25 */ /* 0x000fc8000f8e0020 */
[--C-:B------:R-:W-:Y:S01]  /*57a0*/  IMAD R37, R39, UR7, R36.reuse ;  /* 0x0000000727257c24 */ /* 0x100fe2000f8e0224 */
[----:B------:R-:W-:Y:S02]  /*57b0*/  IADD3 R28, P2, R28, UR8, RZ ;  /* 0x000000081c1c7c10 */ /* 0x000fe4000ff5e0ff */
[----:B------:R-:W-:Y:S02]  /*57c0*/  PRMT R36, RZ, 0x7610, R36 ;  /* 0x00007610ff247816 */ /* 0x000fe40000000024 */
[----:B------:R-:W-:Y:S01]  /*57d0*/  IADD3.X R29, R29, UR9, R37, P2, !PT ;  /* 0x000000091d1d7c10 */ /* 0x000fe200097fe425 */
[----:B------:R-:W-:Y:S08]  /*57e0*/  @P5 BRA `(.L_x_40) ;  /* 0x0000000000045947 */ /* 0x000ff00003800000 */
[----:B------:R0:W5:Y:S02]  /*57f0*/  LDG.E.U8 R36, desc[UR16][R28.64] ;  /* 0x000000101c247981 */ /* 0x000164000c1e1100 */
.L_x_40:
[----:B------:R-:W-:Y:S05]  /*5800*/  BSYNC B1 ;  /* 0x0000000000017941 */ /* 0x000fea0003800000 */
.L_x_39:
[----:B-----5:R-:W-:Y:S01]  /*5810*/  LOP3.LUT R36, R36, 0xff, RZ, 0xc0, !PT ;  /* 0x000000ff24247812 */ /* 0x020fe200078ec0ff */
[----:B------:R-:W-:Y:S01]  /*5820*/  BSSY B1, `(.L_x_41) ;  /* 0x000000b000017945 */ /* 0x000fe20003800000 */
[----:B------:R-:W-:Y:S02]  /*5830*/  ISETP.LT.OR P4, PT, R35, 0x2, !P1 ;  /* 0x000000022300780c */ /* 0x000fe40004f81670 */
[----:B------:R-:W-:-:S05]  /*5840*/  F2FP.F16.E5M2.UNPACK_B R36, R36 ;  /* 0x00000024ff24723e */ /* 0x000fca00020004ff */
[----:B------:R-:W-:-:S05]  /*5850*/  HADD2.F32 R36, -RZ, R36.H0_H0 ;  /* 0x20000024ff247230 */ /* 0x000fca0000004100 */
[----:B------:R-:W-:Y:S01]  /*5860*/  FMUL R37, R36, UR19 ;  /* 0x0000001324257c20 */ /* 0x000fe20008400000 */
[----:B------:R-:W-:-:S03]  /*5870*/  PRMT R36, RZ, 0x7610, R36 ;  /* 0x00007610ff247816 */ /* 0x000fc60000000024 */
[----:B------:R-:W-:-:S05]  /*5880*/  FFMA R37, R226, UR20, R37 ;  /* 0x00000014e2257c23 */ /* 0x000fca0008000025 */
[----:B------:R-:W-:-:S05]  /*5890*/  F2FP.SATFINITE.E5M2.F32.PACK_AB_MERGE_C R37, RZ, R37, RZ ;  /* 0x00000025ff25723e */ /* 0x000fca00048060ff */
[----:B------:R1:W-:Y:S01]  /*58a0*/  @!P5 STG.E.U8 desc[UR16][R24.64], R37 ;  /* 0x000000251800d986 */ /* 0x0003e2000c101110 */
[----:B------:R-:W-:Y:S05]  /*58b0*/  @P4 BRA `(.L_x_42) ;  /* 0x0000000000044947 */ /* 0x000fea0003800000 */
[----:B------:R2:W5:Y:S02]  /*58c0*/  LDG.E.U8 R36, desc[UR16][R28.64+0x1] ;  /* 0x000001101c247981 */ /* 0x000564000c1e1100 */
.L_x_42:
[----:B------:R-:W-:Y:S05]  /*58d0*/  BSYNC B1 ;  /* 0x0000000000017941 */ /* 0x000fea0003800000 */
.L_x_41:
[----:B-----5:R-:W-:Y:S01]  /*58e0*/  LOP3.LUT R36, R36, 0xff, RZ, 0xc0, !PT ;  /* 0x000000ff24247812 */ /* 0x020fe200078ec0ff */
[----:B------:R-:W-:Y:S01]  /*58f0*/  BSSY B1, `(.L_x_43) ;  /* 0x0000013000017945 */ /* 0x000fe20003800000 */
[----:B-1----:R-:W-:Y:S02]  /*5900*/  IADD3 R37, P2, R39, 0x8, RZ ;  /* 0x0000000827257810 */ /* 0x002fe40007f5e0ff */
[----:B------:R-:W-:-:S03]  /*5910*/  F2FP.F16.E5M2.UNPACK_B R36, R36 ;  /* 0x00000024ff24723e */ /* 0x000fc600020004ff */
[----:B------:R-:W-:Y:S01]  /*5920*/  IMAD.X R30, RZ, RZ, R31, P2 ;  /* 0x000000ffff1e7224 */ /* 0x000fe200010e061f */
[----:B------:R-:W-:Y:S01]  /*5930*/  ISETP.GE.AND P2, PT, R38, 0x9, PT ;  /* 0x000000092600780c */ /* 0x000fe20003f46270 */
[----:B------:R-:W-:Y:S02]  /*5940*/  HADD2.F32 R36, -RZ, R36.H0_H0 ;  /* 0x20000024ff247230 */ /* 0x000fe40000004100 */
[----:B------:R-:W-:Y:S01]  /*5950*/  IMAD R30, R30, UR6, RZ ;  /* 0x000000061e1e7c24 */ /* 0x000fe2000f8e02ff */
[----:B------:R-:W-:Y:S01]  /*5960*/  ISETP.LT.OR P5, PT, R35, 0x1, !P2 ;  /* 0x000000012300780c */ /* 0x000fe200057a1670 */
[----:B------:R-:W-:-:S04]  /*5970*/  IMAD.WIDE.U32 R32, R37, UR6, R32 ;  /* 0x0000000625207c25 */ /* 0x000fc8000f8e0020 */
[----:B------:R-:W-:Y:S01]  /*5980*/  FMUL R36, R36, UR19 ;  /* 0x0000001324247c20 */ /* 0x000fe20008400000 */
[----:B------:R-:W-:-:S03]  /*5990*/  IMAD R37, R37, UR7, R30 ;  /* 0x0000000725257c24 */ /* 0x000fc6000f8e021e */
[----:B------:R-:W-:Y:S01]  /*59a0*/  FFMA R36, R225, UR20, R36 ;  /* 0x00000014e1247c23 */ /* 0x000fe20008000024 */
[----:B------:R-:W-:Y:S02]  /*59b0*/  IADD3 R30, P6, R32, UR8, RZ ;  /* 0x00000008201e7c10 */ /* 0x000fe4000ffde0ff */
[----:B------:R-:W-:Y:S02]  /*59c0*/  PRMT R32, RZ, 0x7610, R32 ;  /* 0x00007610ff207816 */ /* 0x000fe40000000020 */
[----:B------:R-:W-:Y:S02]  /*59d0*/  F2FP.SATFINITE.E5M2.F32.PACK_AB_MERGE_C R39, RZ, R36, RZ ;  /* 0x00000024ff27723e */ /* 0x000fe400048060ff */
[----:B------:R-:W-:-:S03]  /*59e0*/  IADD3.X R31, R33, UR9, R37, P6, !PT ;  /* 0x00000009211f7c10 */ /* 0x000fc6000b7fe425 */
[----:B------:R1:W-:Y:S01]  /*59f0*/  @!P4 STG.E.U8 desc[UR16][R24.64+0x1], R39 ;  /* 0x000001271800c986 */ /* 0x0003e2000c101110 */
[----:B------:R-:W-:Y:S05]  /*5a00*/  @P5 BRA `(.L_x_44) ;  /* 0x0000000000045947 */ /* 0x000fea0003800000 */
[----:B------:R3:W5:Y:S02]  /*5a10*/  LDG.E.U8 R32, desc[UR16][R30.64] ;  /* 0x000000101e207981 */ /* 0x000764000c1e1100 */
.L_x_44:
[----:B------:R-:W-:Y:S05]  /*5a20*/  BSYNC B1 ;  /* 0x0000000000017941 */ /* 0x000fea0003800000 */
.L_x_43:
        /* <DEDUP_REMOVED lines=12> */
.L_x_46:
[----:B------:R-:W-:Y:S05]  /*5af0*/  BSYNC B1 ;  /* 0x0000000000017941 */ /* 0x000fea0003800000 */
.L_x_45:
[----:B-----5:R-:W-:Y:S01]  /*5b00*/  LOP3.LUT R32, R32, 0xff, RZ, 0xc0, !PT ;  /* 0x000000ff20207812 */ /* 0x020fe200078ec0ff */
[----:B------:R-:W-:Y:S01]  /*5b10*/  BSSY B1, `(.L_x_47) ;  /* 0x000000b000017945 */ /* 0x000fe20003800000 */
[----:B------:R-:W-:Y:S02]  /*5b20*/  ISETP.LT.OR P5, PT, R35, 0x9, !P1 ;  /* 0x000000092300780c */ /* 0x000fe40004fa1670 */
[----:B------:R-:W-:-:S05]  /*5b30*/  F2FP.F16.E5M2.UNPACK_B R32, R32 ;  /* 0x00000020ff20723e */ /* 0x000fca00020004ff */
[----:B------:R-:W-:-:S05]  /*5b40*/  HADD2.F32 R32, -RZ, R32.H0_H0 ;  /* 0x20000020ff207230 */ /* 0x000fca0000004100 */
[----:B------:R-:W-:-:S04]  /*5b50*/  FMUL R32, R32, UR19 ;  /* 0x0000001320207c20 */ /* 0x000fc80008400000 */
[----:B------:R-:W-:-:S05]  /*5b60*/  FFMA R32, R223, UR20, R32 ;  /* 0x00000014df207c23 */ /* 0x000fca0008000020 */
[----:B----4-:R-:W-:Y:S02]  /*5b70*/  F2FP.SATFINITE.E5M2.F32.PACK_AB_MERGE_C R33, RZ, R32, RZ ;  /* 0x00000020ff21723e */ /* 0x010fe400048060ff */
[----:B------:R-:W-:-:S03]  /*5b80*/  PRMT R32, RZ, 0x7610, R32 ;  /* 0x00007610ff207816 */ /* 0x000fc60000000020 */
[----:B------:R4:W-:Y:S01]  /*5b90*/  @!P4 STG.E.U8 desc[UR16][R26.64+0x1], R33 ;  /* 0x000001211a00c986 */ /* 0x0009e2000c101110 */
[----:B------:R-:W-:Y:S05]  /*5ba0*/  @P5 BRA `(.L_x_48) ;  /* 0x0000000000045947 */ /* 0x000fea0003800000 */
[----:B------:R0:W5:Y:S02]  /*5bb0*/  LDG.E.U8 R32, desc[UR16][R28.64+0x8] ;  /* 0x000008101c207981 */ /* 0x000164000c1e1100 */
.L_x_48:
[----:B------:R-:W-:Y:S05]  /*5bc0*/  BSYNC B1 ;  /* 0x0000000000017941 */ /* 0x000fea0003800000 */
.L_x_47:
[----:B-----5:R-:W-:Y:S01]  /*5bd0*/  LOP3.LUT R32, R32, 0xff, RZ, 0xc0, !PT ;  /* 0x000000ff20207812 */ /* 0x020fe200078ec0ff */
[----:B------:R-:W-:Y:S01]  /*5be0*/  BSSY B1, `(.L_x_49) ;  /* 0x000000b000017945 */ /* 0x000fe20003800000 */
[----:B------:R-:W-:Y:S02]  /*5bf0*/  ISETP.LT.OR P4, PT, R35, 0xa, !P1 ;  /* 0x0000000a2300780c */ /* 0x000fe40004f81670 */
[----:B------:R-:W-:-:S05]  /*5c00*/  F2FP.F16.E5M2.UNPACK_B R32, R32 ;  /* 0x00000020ff20723e */ /* 0x000fca00020004ff */
[----:B------:R-:W-:-:S05]  /*5c10*/  HADD2.F32 R32, -RZ, R32.H0_H0 ;  /* 0x20000020ff207230 */ /* 0x000fca0000004100 */
[----:B----4-:R-:W-:Y:S01]  /*5c20*/  FMUL R33, R32, UR19 ;  /* 0x0000001320217c20 */ /* 0x010fe20008400000 */
[----:B------:R-:W-:-:S03]  /*5c30*/  PRMT R32, RZ, 0x7610, R32 ;  /* 0x00007610ff207816 */ /* 0x000fc60000000020 */
[----:B------:R-:W-:-:S05]  /*5c40*/  FFMA R33, R222, UR20, R33 ;  /* 0x00000014de217c23 */ /* 0x000fca0008000021 */
[----:B------:R-:W-:-:S05]  /*5c50*/  F2FP.SATFINITE.E5M2.F32.PACK_AB_MERGE_C R33, RZ, R33, RZ ;  /* 0x00000021ff21723e */ /* 0x000fca00048060ff */
[----:B------:R4:W-:Y:S01]  /*5c60*/  @!P5 STG.E.U8 desc[UR16][R24.64+0x8], R33 ;  /* 0x000008211800d986 */ /* 0x0009e2000c101110 */
[----:B------:R-:W-:Y:S05]  /*5c70*/  @P4 BRA `(.L_x_50) ;  /* 0x0000000000044947 */ /* 0x000fea0003800000 */
[----:B------:R0:W5:Y:S02]  /*5c80*/  LDG.E.U8 R32, desc[UR16][R28.64+0x9] ;  /* 0x000009101c207981 */ /* 0x000164000c1e1100 */
.L_x_50:
[----:B------:R-:W-:Y:S05]  /*5c90*/  BSYNC B1 ;  /* 0x0000000000017941 */ /* 0x000fea0003800000 */
.L_x_49:
        /* <DEDUP_REMOVED lines=12> */
.L_x_52:
[----:B------:R-:W-:Y:S05]  /*5d60*/  BSYNC B1 ;  /* 0x0000000000017941 */ /* 0x000fea0003800000 */
.L_x_51:
        /* <DEDUP_REMOVED lines=12> */
.L_x_54:
[----:B------:R-:W-:Y:S05]  /*5e30*/  BSYNC B1 ;  /* 0x0000000000017941 */ /* 0x000fea0003800000 */
.L_x_53:
        /* <DEDUP_REMOVED lines=12> */
.L_x_56:
[----:B------:R-:W-:Y:S05]  /*5f00*/  BSYNC B1 ;  /* 0x0000000000017941 */ /* 0x000fea0003800000 */
.L_x_55:
        /* <DEDUP_REMOVED lines=12> */
.L_x_58:
[----:B------:R-:W-:Y:S05]  /*5fd0*/  BSYNC B1 ;  /* 0x0000000000017941 */ /* 0x000fea0003800000 */
.L_x_57:
        /* <DEDUP_REMOVED lines=12> */
.L_x_60:
[----:B------:R-:W-:Y:S05]  /*60a0*/  BSYNC B1 ;  /* 0x0000000000017941 */ /* 0x000fea0003800000 */
.L_x_59:
        /* <DEDUP_REMOVED lines=12> */
.L_x_62:
[----:B------:R-:W-:Y:S05]  /*6170*/  BSYNC B1 ;  /* 0x0000000000017941 */ /* 0x000fea0003800000 */
.L_x_61:
        /* <DEDUP_REMOVED lines=12> */
.L_x_64:
[----:B------:R-:W-:Y:S05]  /*6240*/  BSYNC B1 ;  /* 0x0000000000017941 */ /* 0x000fea0003800000 */
.L_x_63:
        /* <DEDUP_REMOVED lines=12> */
.L_x_66:
[----:B------:R-:W-:Y:S05]  /*6310*/  BSYNC B1 ;  /* 0x0000000000017941 */ /* 0x000fea0003800000 */
.L_x_65:
        /* <DEDUP_REMOVED lines=12> */
.L_x_68:
[----:B------:R-:W-:Y:S05]  /*63e0*/  BSYNC B1 ;  /* 0x0000000000017941 */ /* 0x000fea0003800000 */
.L_x_67:
        /* <DEDUP_REMOVED lines=12> */
.L_x_70:
[----:B------:R-:W-:Y:S05]  /*64b0*/  BSYNC B1 ;  /* 0x0000000000017941 */ /* 0x000fea0003800000 */
.L_x_69:
        /* <DEDUP_REMOVED lines=12> */
.L_x_72:
[----:B------:R-:W-:Y:S05]  /*6580*/  BSYNC B1 ;  /* 0x0000000000017941 */ /* 0x000fea0003800000 */
.L_x_71:
        /* <DEDUP_REMOVED lines=12> */
.L_x_74:
[----:B------:R-:W-:Y:S05]  /*6650*/  BSYNC B1 ;  /* 0x0000000000017941 */ /* 0x000fea0003800000 */
.L_x_73:
        /* <DEDUP_REMOVED lines=12> */
.L_x_76:
[----:B------:R-:W-:Y:S05]  /*6720*/  BSYNC B1 ;  /* 0x0000000000017941 */ /* 0x000fea0003800000 */
.L_x_75:
        /* <DEDUP_REMOVED lines=12> */
.L_x_78:
[----:B------:R-:W-:Y:S05]  /*67f0*/  BSYNC B1 ;  /* 0x0000000000017941 */ /* 0x000fea0003800000 */
.L_x_77:
        /* <DEDUP_REMOVED lines=12> */
.L_x_80:
[----:B------:R-:W-:Y:S05]  /*68c0*/  BSYNC B1 ;  /* 0x0000000000017941 */ /* 0x000fea0003800000 */
.L_x_79:
        /* <DEDUP_REMOVED lines=12> */
.L_x_82:
[----:B------:R-:W-:Y:S05]  /*6990*/  BSYNC B1 ;  /* 0x0000000000017941 */ /* 0x000fea0003800000 */
.L_x_81:
        /* <DEDUP_REMOVED lines=12> */
.L_x_84:
[----:B------:R-:W-:Y:S05]  /*6a60*/  BSYNC B1 ;  /* 0x0000000000017941 */ /* 0x000fea0003800000 */
.L_x_83:
        /* <DEDUP_REMOVED lines=12> */
.L_x_86:
[----:B------:R-:W-:Y:S05]  /*6b30*/  BSYNC B1 ;  /* 0x0000000000017941 */ /* 0x000fea0003800000 */
.L_x_85:
        /* <DEDUP_REMOVED lines=12> */
.L_x_88:
[----:B------:R-:W-:Y:S05]  /*6c00*/  BSYNC B1 ;  /* 0x0000000000017941 */ /* 0x000fea0003800000 */
.L_x_87:
        /* <DEDUP_REMOVED lines=12> */
.L_x_90:
[----:B------:R-:W-:Y:S05]  /*6cd0*/  BSYNC B1 ;  /* 0x0000000000017941 */ /* 0x000fea0003800000 */
.L_x_89:
        /* <DEDUP_REMOVED lines=12> */
.L_x_92:
[----:B------:R-:W-:Y:S05]  /*6da0*/  BSYNC B1 ;  /* 0x0000000000017941 */ /* 0x000fea0003800000 */
.L_x_91:
        /* <DEDUP_REMOVED lines=12> */
.L_x_94:
[----:B------:R-:W-:Y:S05]  /*6e70*/  BSYNC B1 ;  /* 0x0000000000017941 */ /* 0x000fea0003800000 */
.L_x_93:
        /* <DEDUP_REMOVED lines=12> */
.L_x_96:
[----:B------:R-:W-:Y:S05]  /*6f40*/  BSYNC B1 ;  /* 0x0000000000017941 */ /* 0x000fea0003800000 */
.L_x_95:
        /* <DEDUP_REMOVED lines=12> */
.L_x_98:
[----:B------:R-:W-:Y:S05]  /*7010*/  BSYNC B1 ;  /* 0x0000000000017941 */ /* 0x000fea0003800000 */
.L_x_97:
        /* <DEDUP_REMOVED lines=12> */
.L_x_100:
[----:B------:R-:W-:Y:S05]  /*70e0*/  BSYNC B1 ;  /* 0x0000000000017941 */ /* 0x000fea0003800000 */
.L_x_99:
        /* <DEDUP_REMOVED lines=12> */
.L_x_102:
[----:B------:R-:W-:Y:S05]  /*71b0*/  BSYNC B1 ;  /* 0x0000000000017941 */ /* 0x000fea0003800000 */
.L_x_101:
        /* <DEDUP_REMOVED lines=12> */
.L_x_104:
[----:B------:R-:W-:Y:S05]  /*7280*/  BSYNC B1 ;  /* 0x0000000000017941 */ /* 0x000fea0003800000 */
.L_x_103:
        /* <DEDUP_REMOVED lines=12> */
.L_x_106:
[----:B------:R-:W-:Y:S05]  /*7350*/  BSYNC B1 ;  /* 0x0000000000017941 */ /* 0x000fea0003800000 */
.L_x_105:
        /* <DEDUP_REMOVED lines=12> */
.L_x_108:
[----:B------:R-:W-:Y:S05]  /*7420*/  BSYNC B1 ;  /* 0x0000000000017941 */ /* 0x000fea0003800000 */
.L_x_107:
        /* <DEDUP_REMOVED lines=12> */
.L_x_110:
[----:B------:R-:W-:Y:S05]  /*74f0*/  BSYNC B1 ;  /* 0x0000000000017941 */ /* 0x000fea0003800000 */
.L_x_109:
        /* <DEDUP_REMOVED lines=12> */
.L_x_112:
[----:B------:R-:W-:Y:S05]  /*75c0*/  BSYNC B1 ;  /* 0x0000000000017941 */ /* 0x000fea0003800000 */
.L_x_111:
        /* <DEDUP_REMOVED lines=12> */
.L_x_114:
[----:B------:R-:W-:Y:S05]  /*7690*/  BSYNC B1 ;  /* 0x0000000000017941 */ /* 0x000fea0003800000 */
.L_x_113:
        /* <DEDUP_REMOVED lines=12> */
.L_x_116:
[----:B------:R-:W-:Y:S05]  /*7760*/  BSYNC B1 ;  /* 0x0000000000017941 */ /* 0x000fea0003800000 */
.L_x_115:
        /* <DEDUP_REMOVED lines=12> */
.L_x_118:
[----:B------:R-:W-:Y:S05]  /*7830*/  BSYNC B1 ;  /* 0x0000000000017941 */ /* 0x000fea0003800000 */
.L_x_117:
        /* <DEDUP_REMOVED lines=12> */
.L_x_120:
[----:B------:R-:W-:Y:S05]  /*7900*/  BSYNC B1 ;  /* 0x0000000000017941 */ /* 0x000fea0003800000 */
.L_x_119:
        /* <DEDUP_REMOVED lines=12> */
.L_x_122:
[----:B------:R-:W-:Y:S05]  /*79d0*/  BSYNC B1 ;  /* 0x0000000000017941 */ /* 0x000fea0003800000 */
.L_x_121:
        /* <DEDUP_REMOVED lines=12> */
.L_x_124:
[----:B------:R-:W-:Y:S05]  /*7aa0*/  BSYNC B1 ;  /* 0x0000000000017941 */ /* 0x000fea0003800000 */
.L_x_123:
        /* <DEDUP_REMOVED lines=12> */
.L_x_126:
[----:B------:R-:W-:Y:S05]  /*7b70*/  BSYNC B1 ;  /* 0x0000000000017941 */ /* 0x000fea0003800000 */
.L_x_125:
        /* <DEDUP_REMOVED lines=12> */
.L_x_128:
[----:B------:R-:W-:Y:S05]  /*7c40*/  BSYNC B1 ;  /* 0x0000000000017941 */ /* 0x000fea0003800000 */
.L_x_127:
        /* <DEDUP_REMOVED lines=12> */
.L_x_130:
[----:B------:R-:W-:Y:S05]  /*7d10*/  BSYNC B1 ;  /* 0x0000000000017941 */ /* 0x000fea0003800000 */
.L_x_129:
        /* <DEDUP_REMOVED lines=12> */
.L_x_132:
[----:B------:R-:W-:Y:S05]  /*7de0*/  BSYNC B1 ;  /* 0x0000000000017941 */ /* 0x000fea0003800000 */
.L_x_131:
        /* <DEDUP_REMOVED lines=12> */
.L_x_134:
[----:B------:R-:W-:Y:S05]  /*7eb0*/  BSYNC B1 ;  /* 0x0000000000017941 */ /* 0x000fea0003800000 */
.L_x_133:
        /* <DEDUP_REMOVED lines=12> */
.L_x_136:
[----:B------:R-:W-:Y:S05]  /*7f80*/  BSYNC B1 ;  /* 0x0000000000017941 */ /* 0x000fea0003800000 */
.L_x_135:
        /* <DEDUP_REMOVED lines=12> */
.L_x_138:
[----:B------:R-:W-:Y:S05]  /*8050*/  BSYNC B1 ;  /* 0x0000000000017941 */ /* 0x000fea0003800000 */
.L_x_137:
        /* <DEDUP_REMOVED lines=12> */
.L_x_140:
[----:B------:R-:W-:Y:S05]  /*8120*/  BSYNC B1 ;  /* 0x0000000000017941 */ /* 0x000fea0003800000 */
.L_x_139:
        /* <DEDUP_REMOVED lines=12> */
.L_x_142:
[----:B------:R-:W-:Y:S05]  /*81f0*/  BSYNC B1 ;  /* 0x0000000000017941 */ /* 0x000fea0003800000 */
.L_x_141:
        /* <DEDUP_REMOVED lines=12> */
.L_x_144:
[----:B------:R-:W-:Y:S05]  /*82c0*/  BSYNC B1 ;  /* 0x0000000000017941 */ /* 0x000fea0003800000 */
.L_x_143:
        /* <DEDUP_REMOVED lines=12> */
.L_x_146:
[----:B------:R-:W-:Y:S05]  /*8390*/  BSYNC B1 ;  /* 0x0000000000017941 */ /* 0x000fea0003800000 */
.L_x_145:
        /* <DEDUP_REMOVED lines=12> */
.L_x_148:
[----:B------:R-:W-:Y:S05]  /*8460*/  BSYNC B1 ;  /* 0x0000000000017941 */ /* 0x000fea0003800000 */
.L_x_147:
        /* <DEDUP_REMOVED lines=12> */
.L_x_150:
[----:B------:R-:W-:Y:S05]  /*8530*/  BSYNC B1 ;  /* 0x0000000000017941 */ /* 0x000fea0003800000 */
.L_x_149:
        /* <DEDUP_REMOVED lines=12> */
.L_x_152:
[----:B------:R-:W-:Y:S05]  /*8600*/  BSYNC B1 ;  /* 0x0000000000017941 */ /* 0x000fea0003800000 */
.L_x_151:
        /* <DEDUP_REMOVED lines=12> */
.L_x_154:
[----:B------:R-:W-:Y:S05]  /*86d0*/  BSYNC B1 ;  /* 0x0000000000017941 */ /* 0x000fea0003800000 */
.L_x_153:
        /* <DEDUP_REMOVED lines=12> */
.L_x_156:
[----:B------:R-:W-:Y:S05]  /*87a0*/  BSYNC B1 ;  /* 0x0000000000017941 */ /* 0x000fea0003800000 */
.L_x_155:
        /* <DEDUP_REMOVED lines=12> */
.L_x_158:
[----:B------:R-:W-:Y:S05]  /*8870*/  BSYNC B1 ;  /* 0x0000000000017941 */ /* 0x000fea0003800000 */
.L_x_157:
        /* <DEDUP_REMOVED lines=12> */
.L_x_160:
[----:B------:R-:W-:Y:S05]  /*8940*/  BSYNC B1 ;  /* 0x0000000000017941 */ /* 0x000fea0003800000 */
.L_x_159:
        /* <DEDUP_REMOVED lines=12> */
.L_x_162:
[----:B------:R-:W-:Y:S05]  /*8a10*/  BSYNC B1 ;  /* 0x0000000000017941 */ /* 0x000fea0003800000 */
.L_x_161:
        /* <DEDUP_REMOVED lines=12> */
.L_x_164:
[----:B------:R-:W-:Y:S05]  /*8ae0*/  BSYNC B1 ;  /* 0x0000000000017941 */ /* 0x000fea0003800000 */
.L_x_163:
        /* <DEDUP_REMOVED lines=12> */
.L_x_166:
[----:B------:R-:W-:Y:S05]  /*8bb0*/  BSYNC B1 ;  /* 0x0000000000017941 */ /* 0x000fea0003800000 */
.L_x_165:
        /* <DEDUP_REMOVED lines=12> */
.L_x_168:
[----:B------:R-:W-:Y:S05]  /*8c80*/  BSYNC B1 ;  /* 0x0000000000017941 */ /* 0x000fea0003800000 */
.L_x_167:
        /* <DEDUP_REMOVED lines=12> */
.L_x_170:
[----:B------:R-:W-:Y:S05]  /*8d50*/  BSYNC B1 ;  /* 0x0000000000017941 */ /* 0x000fea0003800000 */
.L_x_169:
        /* <DEDUP_REMOVED lines=12> */
.L_x_172:
[----:B------:R-:W-:Y:S05]  /*8e20*/  BSYNC B1 ;  /* 0x0000000000017941 */ /* 0x000fea0003800000 */
.L_x_171:
        /* <DEDUP_REMOVED lines=12> */
.L_x_174:
[----:B------:R-:W-:Y:S05]  /*8ef0*/  BSYNC B1 ;  /* 0x0000000000017941 */ /* 0x000fea0003800000 */
.L_x_173:
        /* <DEDUP_REMOVED lines=12> */
.L_x_176:
[----:B------:R-:W-:Y:S05]  /*8fc0*/  BSYNC B1 ;  /* 0x0000000000017941 */ /* 0x000fea0003800000 */
.L_x_175:
        /* <DEDUP_REMOVED lines=12> */
.L_x_178:
[----:B------:R-:W-:Y:S05]  /*9090*/  BSYNC B1 ;  /* 0x0000000000017941 */ /* 0x000fea0003800000 */
.L_x_177:
        /* <DEDUP_REMOVED lines=12> */
.L_x_180:
[----:B------:R-:W-:Y:S05]  /*9160*/  BSYNC B1 ;  /* 0x0000000000017941 */ /* 0x000fea0003800000 */
.L_x_179:
        /* <DEDUP_REMOVED lines=12> */
.L_x_182:
[----:B------:R-:W-:Y:S05]  /*9230*/  BSYNC B1 ;  /* 0x0000000000017941 */ /* 0x000fea0003800000 */
.L_x_181:
        /* <DEDUP_REMOVED lines=12> */
.L_x_184:
[----:B------:R-:W-:Y:S05]  /*9300*/  BSYNC B1 ;  /* 0x0000000000017941 */ /* 0x000fea0003800000 */
.L_x_183:
        /* <DEDUP_REMOVED lines=12> */
.L_x_186:
[----:B------:R-:W-:Y:S05]  /*93d0*/  BSYNC B1 ;  /* 0x0000000000017941 */ /* 0x000fea0003800000 */
.L_x_185:
        /* <DEDUP_REMOVED lines=12> */
.L_x_188:
[----:B------:R-:W-:Y:S05]  /*94a0*/  BSYNC B1 ;  /* 0x0000000000017941 */ /* 0x000fea0003800000 */
.L_x_187:
        /* <DEDUP_REMOVED lines=12> */
.L_x_190:
[----:B------:R-:W-:Y:S05]  /*9570*/  BSYNC B1 ;  /* 0x0000000000017941 */ /* 0x000fea0003800000 */
.L_x_189:
[----:B-----5:R-:W-:Y:S01]  /*9580*/  LOP3.LUT R32, R32, 0xff, RZ, 0xc0, !PT ;  /* 0x000000ff20207812 */ /* 0x020fe200078ec0ff */
[----:B------:R-:W-:Y:S01]  /*9590*/  BSSY B1, `(.L_x_191) ;  /* 0x000000b000017945 */ /* 0x000fe20003800000 */
[----:B------:R-:W-:Y:S02]  /*95a0*/  ISETP.LT.OR P5, PT, R35, 0x99, !P1 ;  /* 0x000000992300780c */ /* 0x000fe40004fa1670 */
[----:B------:R-:W-:-:S05]  /*95b0*/  F2FP.F16.E5M2.UNPACK_B R32, R32 ;  /* 0x00000020ff20723e */ /* 0x000fca00020004ff */
[----:B------:R-:W-:-:S05]  /*95c0*/  HADD2.F32 R32, -RZ, R32.H0_H0 ;  /* 0x20000020ff207230 */ /* 0x000fca0000004100 */
[----:B------:R-:W-:-:S04]  /*95d0*/  FMUL R32, R32, UR19 ;  /* 0x0000001320207c20 */ /* 0x000fc80008400000 */
[----:B------:R-:W-:Y:S01]  /*95e0*/  FFMA R32, R23, UR20, R32 ;  /* 0x0000001417207c23 */ /* 0x000fe20008000020 */
[----:B------:R-:W-:-:S04]  /*95f0*/  PRMT R23, RZ, 0x7610, R23 ;  /* 0x00007610ff177816 */ /* 0x000fc80000000017 */
[----:B----4-:R-:W-:-:S05]  /*9600*/  F2FP.SATFINITE.E5M2.F32.PACK_AB_MERGE_C R33, RZ, R32, RZ ;  /* 0x00000020ff21723e */ /* 0x010fca00048060ff */
[----:B------:R4:W-:Y:S01]  /*9610*/  @!P4 STG.E.U8 desc[UR16][R26.64+0x91], R33 ;  /* 0x000091211a00c986 */ /* 0x0009e2000c101110 */
[----:B------:R-:W-:Y:S05]  /*9620*/  @P5 BRA `(.L_x_192) ;  /* 0x0000000000045947 */ /* 0x000fea0003800000 */
[----:B------:R0:W5:Y:S02]  /*9630*/  LDG.E.U8 R23, desc[UR16][R28.64+0x98] ;  /* 0x000098101c177981 */ /* 0x000164000c1e1100 */
.L_x_192:
[----:B------:R-:W-:Y:S05]  /*9640*/  BSYNC B1 ;  /* 0x0000000000017941 */ /* 0x000fea0003800000 */
.L_x_191:
        /* <DEDUP_REMOVED lines=8> */
[----:B------:R-:W-:-:S05]  /*96d0*/  F2FP.SATFINITE.E5M2.F32.PACK_AB_MERGE_C R23, RZ, R23, RZ ;  /* 0x00000017ff17723e */ /* 0x000fca00048060ff */
[----:B------:R0:W-:Y:S01]  /*96e0*/  @!P5 STG.E.U8 desc[UR16][R24.64+0x98], R23 ;  /* 0x000098171800d986 */ /* 0x0001e2000c101110 */
[----:B------:R-:W-:Y:S05]  /*96f0*/  @P4 BRA `(.L_x_194) ;  /* 0x0000000000044947 */ /* 0x000fea0003800000 */
[----:B------:R0:W5:Y:S02]  /*9700*/  LDG.E.U8 R22, desc[UR16][R28.64+0x99] ;  /* 0x000099101c167981 */ /* 0x000164000c1e1100 */
.L_x_194:
[----:B------:R-:W-:Y:S05]  /*9710*/  BSYNC B1 ;  /* 0x0000000000017941 */ /* 0x000fea0003800000 */
.L_x_193:
        /* <DEDUP_REMOVED lines=8> */
[----:B0-----:R-:W-:-:S05]  /*97a0*/  F2FP.SATFINITE.E5M2.F32.PACK_AB_MERGE_C R23, RZ, R22, RZ ;  /* 0x00000016ff17723e */ /* 0x001fca00048060ff */
[----:B------:R0:W-:Y:S01]  /*97b0*/  @!P4 STG.E.U8 desc[UR16][R24.64+0x99], R23 ;  /* 0x000099171800c986 */ /* 0x0001e2000c101110 */
[----:B------:R-:W-:Y:S05]  /*97c0*/  @P5 BRA `(.L_x_196) ;  /* 0x0000000000045947 */ /* 0x000fea0003800000 */
[----:B------:R0:W5:Y:S02]  /*97d0*/  LDG.E.U8 R21, desc[UR16][R30.64+0x98] ;  /* 0x000098101e157981 */ /* 0x000164000c1e1100 */
.L_x_196:
[----:B------:R-:W-:Y:S05]  /*97e0*/  BSYNC B1 ;  /* 0x0000000000017941 */ /* 0x000fea0003800000 */
.L_x_195:
        /* <DEDUP_REMOVED lines=12> */
.L_x_198:
[----:B------:R-:W-:Y:S05]  /*98b0*/  BSYNC B1 ;  /* 0x0000000000017941 */ /* 0x000fea0003800000 */
.L_x_197:
        /* <DEDUP_REMOVED lines=12> */
.L_x_200:
[----:B------:R-:W-:Y:S05]  /*9980*/  BSYNC B1 ;  /* 0x0000000000017941 */ /* 0x000fea0003800000 */
.L_x_199:
        /* <DEDUP_REMOVED lines=12> */
.L_x_202:
[----:B------:R-:W-:Y:S05]  /*9a50*/  BSYNC B1 ;  /* 0x0000000000017941 */ /* 0x000fea0003800000 */
.L_x_201:
        /* <DEDUP_REMOVED lines=12> */
.L_x_204:
[----:B------:R-:W-:Y:S05]  /*9b20*/  BSYNC B1 ;  /* 0x0000000000017941 */ /* 0x000fea0003800000 */
.L_x_203:
        /* <DEDUP_REMOVED lines=12> */
.L_x_206:
[----:B------:R-:W-:Y:S05]  /*9bf0*/  BSYNC B1 ;  /* 0x0000000000017941 */ /* 0x000fea0003800000 */
.L_x_205:
        /* <DEDUP_REMOVED lines=12> */
.L_x_208:
[----:B------:R-:W-:Y:S05]  /*9cc0*/  BSYNC B1 ;  /* 0x0000000000017941 */ /* 0x000fea0003800000 */
.L_x_207:
        /* <DEDUP_REMOVED lines=12> */
.L_x_210:
[----:B------:R-:W-:Y:S05]  /*9d90*/  BSYNC B1 ;  /* 0x0000000000017941 */ /* 0x000fea0003800000 */
.L_x_209:
        /* <DEDUP_REMOVED lines=12> */
.L_x_212:
[----:B------:R-:W-:Y:S05]  /*9e60*/  BSYNC B1 ;  /* 0x0000000000017941 */ /* 0x000fea0003800000 */
.L_x_211:
        /* <DEDUP_REMOVED lines=12> */
.L_x_214:
[----:B------:R-:W-:Y:S05]  /*9f30*/  BSYNC B1 ;  /* 0x0000000000017941 */ /* 0x000fea0003800000 */
.L_x_213:
        /* <DEDUP_REMOVED lines=12> */
.L_x_216:
[----:B------:R-:W-:Y:S05]  /*a000*/  BSYNC B1 ;  /* 0x0000000000017941 */ /* 0x000fea0003800000 */
.L_x_215:
        /* <DEDUP_REMOVED lines=12> */
.L_x_218:
[----:B------:R-:W-:Y:S05]  /*a0d0*/  BSYNC B1 ;  /* 0x0000000000017941 */ /* 0x000fea0003800000 */
.L_x_217:
        /* <DEDUP_REMOVED lines=12> */
.L_x_220:
[----:B------:R-:W-:Y:S05]  /*a1a0*/  BSYNC B1 ;  /* 0x0000000000017941 */ /* 0x000fea0003800000 */
.L_x_219:
        /* <DEDUP_REMOVED lines=12> */
.L_x_222:
[----:B------:R-:W-:Y:S05]  /*a270*/  BSYNC B1 ;  /* 0x0000000000017941 */ /* 0x000fea0003800000 */
.L_x_221:
        /* <DEDUP_REMOVED lines=12> */
.L_x_224:
[----:B------:R-:W-:Y:S05]  /*a340*/  BSYNC B1 ;  /* 0x0000000000017941 */ /* 0x000fea0003800000 */
.L_x_223:
        /* <DEDUP_REMOVED lines=12> */
.L_x_226:
[----:B------:R-:W-:Y:S05]  /*a410*/  BSYNC B1 ;  /* 0x0000000000017941 */ /* 0x000fea0003800000 */
.L_x_225:
        /* <DEDUP_REMOVED lines=12> */
.L_x_228:
[----:B------:R-:W-:Y:S05]  /*a4e0*/  BSYNC B1 ;  /* 0x0000000000017941 */ /* 0x000fea0003800000 */
.L_x_227:
        /* <DEDUP_REMOVED lines=12> */
.L_x_230:
[----:B------:R-:W-:Y:S05]  /*a5b0*/  BSYNC B1 ;  /* 0x0000000000017941 */ /* 0x000fea0003800000 */
.L_x_229:
        /* <DEDUP_REMOVED lines=12> */
.L_x_232:
[----:B------:R-:W-:Y:S05]  /*a680*/  BSYNC B1 ;  /* 0x0000000000017941 */ /* 0x000fea0003800000 */
.L_x_231:
        /* <DEDUP_REMOVED lines=12> */
.L_x_234:
[----:B------:R-:W-:Y:S05]  /*a750*/  BSYNC B1 ;  /* 0x0000000000017941 */ /* 0x000fea0003800000 */
.L_x_233:
[----:B-----5:R-:W-:Y:S01]  /*a760*/  LOP3.LUT R2, R2, 0xff, RZ, 0xc0, !PT ;  /* 0x000000ff02027812 */ /* 0x020fe200078ec0ff */
[----:B------:R-:W-:Y:S01]  /*a770*/  BSSY B1, `(.L_x_235) ;  /* 0x000000b000017945 */ /* 0x000fe20003800000 */
[----:B------:R-:W-:Y:S02]  /*a780*/  ISETP.LT.OR P5, PT, R35, 0xc1, !P2 ;  /* 0x000000c12300780c */ /* 0x000fe400057a1670 */
[----:B------:R-:W-:-:S05]  /*a790*/  F2FP.F16.E5M2.UNPACK_B R2, R2 ;  /* 0x00000002ff02723e */ /* 0x000fca00020004ff */
[----:B------:R-:W-:-:S05]  /*a7a0*/  HADD2.F32 R2, -RZ, R2.H0_H0 ;  /* 0x20000002ff027230 */ /* 0x000fca0000004100 */
[----:B0-----:R-:W-:-:S04]  /*a7b0*/  FMUL R3, R2, UR19 ;  /* 0x0000001302037c20 */ /* 0x001fc80008400000 */
[----:B------:R-:W-:Y:S01]  /*a7c0*/  FFMA R3, R0, UR20, R3 ;  /* 0x0000001400037c23 */ /* 0x000fe20008000003 */
[----:B------:R-:W-:-:S04]  /*a7d0*/  PRMT R0, RZ, 0x7610, R0 ;  /* 0x00007610ff007816 */ /* 0x000fc80000000000 */
[----:B------:R-:W-:-:S05]  /*a7e0*/  F2FP.SATFINITE.E5M2.F32.PACK_AB_MERGE_C R3, RZ, R3, RZ ;  /* 0x00000003ff03723e */ /* 0x000fca00048060ff */
[----:B------:R0:W-:Y:S01]  /*a7f0*/  @!P4 STG.E.U8 desc[UR16][R24.64+0xc1], R3 ;  /* 0x0000c1031800c986 */ /* 0x0001e2000c101110 */
[----:B------:R-:W-:Y:S05]  /*a800*/  @P5 BRA `(.L_x_236) ;  /* 0x0000000000045947 */ /* 0x000fea0003800000 */
[----:B------:R0:W5:Y:S02]  /*a810*/  LDG.E.U8 R0, desc[UR16][R30.64+0xc0] ;  /* 0x0000c0101e007981 */ /* 0x000164000c1e1100 */
.L_x_236:
[----:B------:R-:W-:Y:S05]  /*a820*/  BSYNC B1 ;  /* 0x0000000000017941 */ /* 0x000fea0003800000 */
.L_x_235:
[----:B------:R-:W2:Y:S01]  /*a830*/  LDL.LU R2, [R1] ;  /* 0x0000000001027983 */ /* 0x000ea20000300800 */
[----:B-----5:R-:W-:Y:S01]  /*a840*/  LOP3.LUT R0, R0, 0xff, RZ, 0xc0, !PT ;  /* 0x000000ff00007812 */ /* 0x020fe200078ec0ff */
[----:B------:R-:W-:Y:S01]  /*a850*/  BSSY B1, `(.L_x_237) ;  /* 0x000000b000017945 */ /* 0x000fe20003800000 */
[----:B------:R-:W-:Y:S02]  /*a860*/  ISETP.LT.OR P4, PT, R35, 0xc2, !P2 ;  /* 0x000000c22300780c */ /* 0x000fe40005781670 */
[----:B------:R-:W-:-:S05]  /*a870*/  F2FP.F16.E5M2.UNPACK_B R0, R0 ;  /* 0x00000000ff00723e */ /* 0x000fca00020004ff */
[----:B------:R-:W-:-:S05]  /*a880*/  HADD2.F32 R0, -RZ, R0.H0_H0 ;  /* 0x20000000ff007230 */ /* 0x000fca0000004100 */
[----:B------:R-:W-:-:S04]  /*a890*/  FMUL R0, R0, UR19 ;  /* 0x0000001300007c20 */ /* 0x000fc80008400000 */
[----:B--2---:R-:W-:-:S05]  /*a8a0*/  FFMA R0, R2, UR20, R0 ;  /* 0x0000001402007c23 */ /* 0x004fca0008000000 */
[----:B0-----:R-:W-:Y:S02]  /*a8b0*/  F2FP.SATFINITE.E5M2.F32.PACK_AB_MERGE_C R3, RZ, R0, RZ ;  /* 0x00000000ff03723e */ /* 0x001fe400048060ff */
[----:B------:R-:W-:-:S03]  /*a8c0*/  PRMT R0, RZ, 0x7610, R0 ;  /* 0x00007610ff007816 */ /* 0x000fc60000000000 */
[----:B------:R0:W-:Y:S01]  /*a8d0*/  @!P5 STG.E.U8 desc[UR16][R26.64+0xc0], R3 ;  /* 0x0000c0031a00d986 */ /* 0x0001e2000c101110 */
[----:B------:R-:W-:Y:S05]  /*a8e0*/  @P4 BRA `(.L_x_238) ;  /* 0x0000000000044947 */ /* 0x000fea0003800000 */
[----:B------:R2:W5:Y:S02]  /*a8f0*/  LDG.E.U8 R0, desc[UR16][R30.64+0xc1] ;  /* 0x0000c1101e007981 */ /* 0x000564000c1e1100 */
.L_x_238:
[----:B------:R-:W-:Y:S05]  /*a900*/  BSYNC B1 ;  /* 0x0000000000017941 */ /* 0x000fea0003800000 */
.L_x_237:
[----:B------:R-:W3:Y:S01]  /*a910*/  LDL.LU R2, [R1+0x4] ;  /* 0x0000040001027983 */ /* 0x000ee20000300800 */
[----:B-----5:R-:W-:Y:S01]  /*a920*/  LOP3.LUT R0, R0, 0xff, RZ, 0xc0, !PT ;  /* 0x000000ff00007812 */ /* 0x020fe200078ec0ff */
[----:B------:R-:W-:Y:S01]  /*a930*/  BSSY B1, `(.L_x_239) ;  /* 0x000000b000017945 */ /* 0x000fe20003800000 */
[----:B------:R-:W-:Y:S02]  /*a940*/  ISETP.LT.OR P5, PT, R35, 0xc9, !P1 ;  /* 0x000000c92300780c */ /* 0x000fe40004fa1670 */
[----:B------:R-:W-:-:S05]  /*a950*/  F2FP.F16.E5M2.UNPACK_B R0, R0 ;  /* 0x00000000ff00723e */ /* 0x000fca00020004ff */
[----:B------:R-:W-:-:S05]  /*a960*/  HADD2.F32 R0, -RZ, R0.H0_H0 ;  /* 0x20000000ff007230 */ /* 0x000fca0000004100 */
[----:B------:R-:W-:-:S04]  /*a970*/  FMUL R0, R0, UR19 ;  /* 0x0000001300007c20 */ /* 0x000fc80008400000 */
[----:B---3--:R-:W-:-:S05]  /*a980*/  FFMA R0, R2, UR20, R0 ;  /* 0x0000001402007c23 */ /* 0x008fca0008000000 */
[----:B0-----:R-:W-:Y:S02]  /*a990*/  F2FP.SATFINITE.E5M2.F32.PACK_AB_MERGE_C R3, RZ, R0, RZ ;  /* 0x00000000ff03723e */ /* 0x001fe400048060ff */
[----:B------:R-:W-:-:S03]  /*a9a0*/  PRMT R0, RZ, 0x7610, R0 ;  /* 0x00007610ff007816 */ /* 0x000fc60000000000 */
[----:B------:R0:W-:Y:S01]  /*a9b0*/  @!P4 STG.E.U8 desc[UR16][R26.64+0xc1], R3 ;  /* 0x0000c1031a00c986 */ /* 0x0001e2000c101110 */
[----:B------:R-:W-:Y:S05]  /*a9c0*/  @P5 BRA `(.L_x_240) ;  /* 0x0000000000045947 */ /* 0x000fea0003800000 */
[----:B------:R3:W5:Y:S02]  /*a9d0*/  LDG.E.U8 R0, desc[UR16][R28.64+0xc8] ;  /* 0x0000c8101c007981 */ /* 0x000764000c1e1100 */
.L_x_240:
[----:B------:R-:W-:Y:S05]  /*a9e0*/  BSYNC B1 ;  /* 0x0000000000017941 */ /* 0x000fea0003800000 */
.L_x_239:
[----:B------:R-:W2:Y:S01]  /*a9f0*/  LDL.LU R2, [R1+0x8] ;  /* 0x0000080001027983 */ /* 0x000ea20000300800 */
        /* <DEDUP_REMOVED lines=12> */
.L_x_242:
[----:B------:R-:W-:Y:S05]  /*aac0*/  BSYNC B1 ;  /* 0x0000000000017941 */ /* 0x000fea0003800000 */
.L_x_241:
        /* <DEDUP_REMOVED lines=13> */
.L_x_244:
[----:B------:R-:W-:Y:S05]  /*aba0*/  BSYNC B1 ;  /* 0x0000000000017941 */ /* 0x000fea0003800000 */
.L_x_243:
        /* <DEDUP_REMOVED lines=13> */
.L_x_246:
[----:B------:R-:W-:Y:S05]  /*ac80*/  BSYNC B1 ;  /* 0x0000000000017941 */ /* 0x000fea0003800000 */
.L_x_245:
        /* <DEDUP_REMOVED lines=13> */
.L_x_248:
[----:B------:R-:W-:Y:S05]  /*ad60*/  BSYNC B1 ;  /* 0x0000000000017941 */ /* 0x000fea0003800000 */
.L_x_247:
        /* <DEDUP_REMOVED lines=13> */
.L_x_250:
[----:B------:R-:W-:Y:S05]  /*ae40*/  BSYNC B1 ;  /* 0x0000000000017941 */ /* 0x000fea0003800000 */
.L_x_249:
        /* <DEDUP_REMOVED lines=13> */
.L_x_252:
[----:B------:R-:W-:Y:S05]  /*af20*/  BSYNC B1 ;  /* 0x0000000000017941 */ /* 0x000fea0003800000 */
.L_x_251:
        /* <DEDUP_REMOVED lines=13> */
.L_x_254:
[----:B------:R-:W-:Y:S05]  /*b000*/  BSYNC B1 ;  /* 0x0000000000017941 */ /* 0x000fea0003800000 */
.L_x_253:
        /* <DEDUP_REMOVED lines=13> */
.L_x_256:
[----:B------:R-:W-:Y:S05]  /*b0e0*/  BSYNC B1 ;  /* 0x0000000000017941 */ /* 0x000fea0003800000 */
.L_x_255:
        /* <DEDUP_REMOVED lines=13> */
.L_x_258:
[----:B------:R-:W-:Y:S05]  /*b1c0*/  BSYNC B1 ;  /* 0x0000000000017941 */ /* 0x000fea0003800000 */
.L_x_257:
        /* <DEDUP_REMOVED lines=13> */
.L_x_260:
[----:B------:R-:W-:Y:S05]  /*b2a0*/  BSYNC B1 ;  /* 0x0000000000017941 */ /* 0x000fea0003800000 */
.L_x_259:
        /* <DEDUP_REMOVED lines=13> */
.L_x_262:
[----:B------:R-:W-:Y:S05]  /*b380*/  BSYNC B1 ;  /* 0x0000000000017941 */ /* 0x000fea0003800000 */
.L_x_261:
        /* <DEDUP_REMOVED lines=13> */
.L_x_264:
[----:B------:R-:W-:Y:S05]  /*b460*/  BSYNC B1 ;  /* 0x0000000000017941 */ /* 0x000fea0003800000 */
.L_x_263:
        /* <DEDUP_REMOVED lines=13> */
.L_x_266:
[----:B------:R-:W-:Y:S05]  /*b540*/  BSYNC B1 ;  /* 0x0000000000017941 */ /* 0x000fea0003800000 */
.L_x_265:
        /* <DEDUP_REMOVED lines=13> */
.L_x_268:
[----:B------:R-:W-:Y:S05]  /*b620*/  BSYNC B1 ;  /* 0x0000000000017941 */ /* 0x000fea0003800000 */
.L_x_267:
        /* <DEDUP_REMOVED lines=13> */
.L_x_270:
[----:B------:R-:W-:Y:S05]  /*b700*/  BSYNC B1 ;  /* 0x0000000000017941 */ /* 0x000fea0003800000 */
.L_x_269:
        /* <DEDUP_REMOVED lines=13> */
.L_x_272:
[----:B------:R-:W-:Y:S05]  /*b7e0*/  BSYNC B1 ;  /* 0x0000000000017941 */ /* 0x000fea0003800000 */
.L_x_271:
        /* <DEDUP_REMOVED lines=13> */
.L_x_274:
[----:B------:R-:W-:Y:S05]  /*b8c0*/  BSYNC B1 ;  /* 0x0000000000017941 */ /* 0x000fea0003800000 */
.L_x_273:
        /* <DEDUP_REMOVED lines=13> */
.L_x_276:
[----:B------:R-:W-:Y:S05]  /*b9a0*/  BSYNC B1 ;  /* 0x0000000000017941 */ /* 0x000fea0003800000 */
.L_x_275:
        /* <DEDUP_REMOVED lines=13> */
.L_x_278:
[----:B------:R-:W-:Y:S05]  /*ba80*/  BSYNC B1 ;  /* 0x0000000000017941 */ /* 0x000fea0003800000 */
.L_x_277:
        /* <DEDUP_REMOVED lines=13> */
.L_x_280:
[----:B------:R-:W-:Y:S05]  /*bb60*/  BSYNC B1 ;  /* 0x0000000000017941 */ /* 0x000fea0003800000 */
.L_x_279:
        /* <DEDUP_REMOVED lines=13> */
.L_x_282:
[----:B------:R-:W-:Y:S05]  /*bc40*/  BSYNC B1 ;  /* 0x0000000000017941 */ /* 0x000fea0003800000 */
.L_x_281:
        /* <DEDUP_REMOVED lines=13> */
.L_x_284:
[----:B------:R-:W-:Y:S05]  /*bd20*/  BSYNC B1 ;  /* 0x0000000000017941 */ /* 0x000fea0003800000 */
.L_x_283:
        /* <DEDUP_REMOVED lines=13> */
.L_x_286:
[----:B------:R-:W-:Y:S05]  /*be00*/  BSYNC B1 ;  /* 0x0000000000017941 */ /* 0x000fea0003800000 */
.L_x_285:
        /* <DEDUP_REMOVED lines=13> */
.L_x_288:
[----:B------:R-:W-:Y:S05]  /*bee0*/  BSYNC B1 ;  /* 0x0000000000017941 */ /* 0x000fea0003800000 */
.L_x_287:
        /* <DEDUP_REMOVED lines=13> */
.L_x_290:
[----:B------:R-:W-:Y:S05]  /*bfc0*/  BSYNC B1 ;  /* 0x0000000000017941 */ /* 0x000fea0003800000 */
.L_x_289:
        /* <DEDUP_REMOVED lines=13> */
.L_x_292:
[----:B------:R-:W-:Y:S05]  /*c0a0*/  BSYNC B1 ;  /* 0x0000000000017941 */ /* 0x000fea0003800000 */
.L_x_291:
        /* <DEDUP_REMOVED lines=13> */
.L_x_294:
[----:B------:R-:W-:Y:S05]  /*c180*/  BSYNC B1 ;  /* 0x0000000000017941 */ /* 0x000fea0003800000 */
.L_x_293:
[----:B------:R-:W-:Y:S05]  /*c190*/  @P2 BRA `(.L_x_295) ;  /* 0x0000002000a42947 */ /* 0x000fea0003800000 */
[----:B------:R-:W2:Y:S01]  /*c1a0*/  LDL.LU R2, [R1+0x74] ;  /* 0x0000740001027983 */ /* 0x000ea20000300800 */
[----:B-----5:R-:W-:-:S04]  /*c1b0*/  LOP3.LUT R0, R0, 0xff, RZ, 0xc0, !PT ;  /* 0x000000ff00007812 */ /* 0x020fc800078ec0ff */
[----:B------:R-:W-:-:S05]  /*c1c0*/  F2FP.F16.E5M2.UNPACK_B R0, R0 ;  /* 0x00000000ff00723e */ /* 0x000fca00020004ff */
[----:B------:R-:W-:-:S05]  /*c1d0*/  HADD2.F32 R0, -RZ, R0.H0_H0 ;  /* 0x20000000ff007230 */ /* 0x000fca0000004100 */
[----:B------:R-:W-:-:S04]  /*c1e0*/  FMUL R0, R0, UR19 ;  /* 0x0000001300007c20 */ /* 0x000fc80008400000 */
[----:B--2---:R-:W-:-:S05]  /*c1f0*/  FFMA R0, R2, UR20, R0 ;  /* 0x0000001402007c23 */ /* 0x004fca0008000000 */
[----:B0-----:R-:W-:-:S05]  /*c200*/  F2FP.SATFINITE.E5M2.F32.PACK_AB_MERGE_C R3, RZ, R0, RZ ;  /* 0x00000000ff03723e */ /* 0x001fca00048060ff */
[----:B------:R0:W-:Y:S01]  /*c210*/  STG.E.U8 desc[UR16][R26.64+0xf9], R3 ;  /* 0x0000f9031a007986 */ /* 0x0001e2000c101110 */
[----:B------:R-:W-:Y:S05]  /*c220*/  BRA `(.L_x_295) ;  /* 0x0000002000807947 */ /* 0x000fea0003800000 */
.L_x_38:
[C---:B------:R-:W-:Y:S01]  /*c230*/  ISETP.GE.AND P2, PT, R38.reuse, 0x1, PT ;  /* 0x000000012600780c */ /* 0x040fe20003f46270 */
[----:B------:R-:W2:Y:S01]  /*c240*/  LDL.LU R227, [R1+0x14] ;  /* 0x0000140001e37983 */ /* 0x000ea20000300800 */
[----:B------:R-:W-:Y:S01]  /*c250*/  ISETP.GE.AND P1, PT, R38, 0x9, PT ;  /* 0x000000092600780c */ /* 0x000fe20003f26270 */
[----:B------:R-:W-:Y:S01]  /*c260*/  FMUL R226, R226, UR20 ;  /* 0x00000014e2e27c20 */ /* 0x000fe20008400000 */
[----:B------:R-:W-:Y:S01]  /*c270*/  ISETP.LT.OR P4, PT, R35, 0x1, !P2 ;  /* 0x000000012300780c */ /* 0x000fe20005781670 */
[----:B------:R-:W-:Y:S01]  /*c280*/  FMUL R225, R225, UR20 ;  /* 0x00000014e1e17c20 */ /* 0x000fe20008400000 */
[C---:B------:R-:W-:Y:S01]  /*c290*/  ISETP.LT.OR P5, PT, R35.reuse, 0x2, !P2 ;  /* 0x000000022300780c */ /* 0x040fe200057a1670 */
[----:B------:R-:W-:Y:S01]  /*c2a0*/  FMUL R224, R224, UR20 ;  /* 0x00000014e0e07c20 */ /* 0x000fe20008400000 */
[----:B------:R-:W-:Y:S02]  /*c2b0*/  ISETP.LT.OR P6, PT, R35, 0x1, !P1 ;  /* 0x000000012300780c */ /* 0x000fe40004fc1670 */
[----:B------:R-:W-:-:S02]  /*c2c0*/  F2FP.SATFINITE.E5M2.F32.PACK_AB_MERGE_C R29, RZ, R226, RZ ;  /* 0x000000e2ff1d723e */ /* 0x000fc400048060ff */
[----:B------:R-:W-:Y:S01]  /*c2d0*/  F2FP.SATFINITE.E5M2.F32.PACK_AB_MERGE_C R225, RZ, R225, RZ ;  /* 0x000000e1ffe1723e */ /* 0x000fe200048060ff */
[----:B------:R-:W-:Y:S01]  /*c2e0*/  FMUL R223, R223, UR20 ;  /* 0x00000014dfdf7c20 */ /* 0x000fe20008400000 */
[----:B------:R-:W-:Y:S01]  /*c2f0*/  F2FP.SATFINITE.E5M2.F32.PACK_AB_MERGE_C R31, RZ, R224, RZ ;  /* 0x000000e0ff1f723e */ /* 0x000fe200048060ff */
[----:B------:R-:W-:Y:S01]  /*c300*/  FMUL R222, R222, UR20 ;  /* 0x00000014dede7c20 */ /* 0x000fe20008400000 */
[----:B------:R-:W-:Y:S01]  /*c310*/  FMUL R221, R221, UR20 ;  /* 0x00000014dddd7c20 */ /* 0x000fe20008400000 */
[----:B------:R0:W-:Y:S01]  /*c320*/  @!P4 STG.E.U8 desc[UR16][R24.64], R29 ;  /* 0x0000001d1800c986 */ /* 0x0001e2000c101110 */
[----:B------:R-:W-:-:S03]  /*c330*/  ISETP.LT.OR P4, PT, R35, 0x2, !P1 ;  /* 0x000000022300780c */ /* 0x000fc60004f81670 */
[----:B------:R-:W-:Y:S01]  /*c340*/  @!P5 STG.E.U8 desc[UR16][R24.64+0x1], R225 ;  /* 0x000001e11800d986 */ /* 0x000fe2000c101110 */
[----:B------:R-:W-:-:S03]  /*c350*/  ISETP.LT.OR P5, PT, R35, 0x9, !P2 ;  /* 0x000000092300780c */ /* 0x000fc600057a1670 */
[----:B------:R1:W-:Y:S01]  /*c360*/  @!P6 STG.E.U8 desc[UR16][R26.64], R31 ;  /* 0x0000001f1a00e986 */ /* 0x0003e2000c101110 */
[----:B------:R-:W-:Y:S02]  /*c370*/  ISETP.LT.OR P6, PT, R35, 0xa, !P2 ;  /* 0x0000000a2300780c */ /* 0x000fe400057c1670 */
[----:B------:R-:W-:Y:S01]  /*c380*/  F2FP.SATFINITE.E5M2.F32.PACK_AB_MERGE_C R223, RZ, R223, RZ ;  /* 0x000000dfffdf723e */ /* 0x000fe200048060ff */
[----:B------:R-:W-:Y:S01]  /*c390*/  FMUL R219, R219, UR20 ;  /* 0x00000014dbdb7c20 */ /* 0x000fe20008400000 */
[----:B------:R-:W-:Y:S01]  /*c3a0*/  F2FP.SATFINITE.E5M2.F32.PACK_AB_MERGE_C R33, RZ, R222, RZ ;  /* 0x000000deff21723e */ /* 0x000fe200048060ff */
[----:B------:R-:W-:Y:S01]  /*c3b0*/  FMUL R220, R220, UR20 ;  /* 0x00000014dcdc7c20 */ /* 0x000fe20008400000 */
[----:B------:R-:W-:Y:S01]  /*c3c0*/  F2FP.SATFINITE.E5M2.F32.PACK_AB_MERGE_C R221, RZ, R221, RZ ;  /* 0x000000ddffdd723e */ /* 0x000fe200048060ff */
[----:B------:R-:W-:Y:S01]  /*c3d0*/  @!P4 STG.E.U8 desc[UR16][R26.64+0x1], R223 ;  /* 0x000001df1a00c986 */ /* 0x000fe2000c101110 */
[----:B------:R-:W-:-:S03]  /*c3e0*/  ISETP.LT.OR P4, PT, R35, 0x9, !P1 ;  /* 0x000000092300780c */ /* 0x000fc60004f81670 */
[----:B------:R3:W-:Y:S01]  /*c3f0*/  @!P5 STG.E.U8 desc[UR16][R24.64+0x8], R33 ;  /* 0x000008211800d986 */ /* 0x0007e2000c101110 */
[----:B------:R-:W-:-:S03]  /*c400*/  ISETP.LT.OR P5, PT, R35, 0xa, !P1 ;  /* 0x0000000a2300780c */ /* 0x000fc60004fa1670 */
[----:B------:R-:W-:Y:S01]  /*c410*/  @!P6 STG.E.U8 desc[UR16][R24.64+0x9], R221 ;  /* 0x000009dd1800e986 */ /* 0x000fe2000c101110 */
[----:B------:R-:W-:Y:S01]  /*c420*/  ISETP.LT.OR P6, PT, R35, 0x11, !P2 ;  /* 0x000000112300780c */ /* 0x000fe200057c1670 */
[----:B------:R-:W-:Y:S01]  /*c430*/  FMUL R218, R218, UR20 ;  /* 0x00000014dada7c20 */ /* 0x000fe20008400000 */
[----:B------:R-:W-:Y:S01]  /*c440*/  F2FP.SATFINITE.E5M2.F32.PACK_AB_MERGE_C R219, RZ, R219, RZ ;  /* 0x000000dbffdb723e */ /* 0x000fe200048060ff */
[----:B------:R-:W-:Y:S01]  /*c450*/  FMUL R217, R217, UR20 ;  /* 0x00000014d9d97c20 */ /* 0x000fe20008400000 */
[----:B0-----:R-:W-:Y:S01]  /*c460*/  F2FP.SATFINITE.E5M2.F32.PACK_AB_MERGE_C R29, RZ, R220, RZ ;  /* 0x000000dcff1d723e */ /* 0x001fe200048060ff */
[----:B------:R-:W-:Y:S01]  /*c470*/  FMUL R216, R216, UR20 ;  /* 0x00000014d8d87c20 */ /* 0x000fe20008400000 */
[----:B-1----:R-:W-:Y:S01]  /*c480*/  F2FP.SATFINITE.E5M2.F32.PACK_AB_MERGE_C R31, RZ, R218, RZ ;  /* 0x000000daff1f723e */ /* 0x002fe200048060ff */
[----:B------:R-:W-:Y:S01]  /*c490*/  FMUL R215, R215, UR20 ;  /* 0x00000014d7d77c20 */ /* 0x000fe20008400000 */
[----:B------:R-:W-:Y:S01]  /*c4a0*/  FMUL R213, R213, UR20 ;  /* 0x00000014d5d57c20 */ /* 0x000fe20008400000 */
[----:B------:R-:W-:Y:S01]  /*c4b0*/  @!P5 STG.E.U8 desc[UR16][R26.64+0x9], R219 ;  /* 0x000009db1a00d986 */ /* 0x000fe2000c101110 */
[----:B------:R-:W-:-:S03]  /*c4c0*/  ISETP.LT.OR P5, PT, R35, 0x12, !P2 ;  /* 0x000000122300780c */ /* 0x000fc600057a1670 */
[----:B------:R0:W-:Y:S01]  /*c4d0*/  @!P4 STG.E.U8 desc[UR16][R26.64+0x8], R29 ;  /* 0x0000081d1a00c986 */ /* 0x0001e2000c101110 */
[----:B------:R-:W-:-:S03]  /*c4e0*/  ISETP.LT.OR P4, PT, R35, 0x11, !P1 ;  /* 0x000000112300780c */ /* 0x000fc60004f81670 */
[----:B------:R1:W-:Y:S01]  /*c4f0*/  @!P6 STG.E.U8 desc[UR16][R24.64+0x10], R31 ;  /* 0x0000101f1800e986 */ /* 0x0003e2000c101110 */
[C---:B------:R-:W-:Y:S02]  /*c500*/  ISETP.LT.OR P6, PT, R35.reuse, 0x12, !P1 ;  /* 0x000000122300780c */ /* 0x040fe40004fc1670 */
[----:B------:R-:W-:Y:S01]  /*c510*/  F2FP.SATFINITE.E5M2.F32.PACK_AB_MERGE_C R217, RZ, R217, RZ ;  /* 0x000000d9ffd9723e */ /* 0x000fe200048060ff */
[----:B------:R-:W-:Y:S01]  /*c520*/  FMUL R214, R214, UR20 ;  /* 0x00000014d6d67c20 */ /* 0x000fe20008400000 */
[----:B---3--:R-:W-:Y:S01]  /*c530*/  F2FP.SATFINITE.E5M2.F32.PACK_AB_MERGE_C R33, RZ, R216, RZ ;  /* 0x000000d8ff21723e */ /* 0x008fe200048060ff */
[----:B------:R-:W-:Y:S01]  /*c540*/  FMUL R212, R212, UR20 ;  /* 0x00000014d4d47c20 */ /* 0x000fe20008400000 */
[----:B------:R-:W-:Y:S01]  /*c550*/  F2FP.SATFINITE.E5M2.F32.PACK_AB_MERGE_C R215, RZ, R215, RZ ;  /* 0x000000d7ffd7723e */ /* 0x000fe200048060ff */
[----:B------:R-:W-:Y:S01]  /*c560*/  @!P5 STG.E.U8 desc[UR16][R24.64+0x11], R217 ;  /* 0x000011d91800d986 */ /* 0x000fe2000c101110 */
[----:B------:R-:W-:-:S03]  /*c570*/  ISETP.LT.OR P5, PT, R35, 0x1a, !P2 ;  /* 0x0000001a2300780c */ /* 0x000fc600057a1670 */
[----:B------:R3:W-:Y:S01]  /*c580*/  @!P4 STG.E.U8 desc[UR16][R26.64+0x10], R33 ;  /* 0x000010211a00c986 */ /* 0x0007e2000c101110 */
[----:B------:R-:W-:-:S03]  /*c590*/  ISETP.LT.OR P4, PT, R35, 0x19, !P2 ;  /* 0x000000192300780c */ /* 0x000fc60005781670 */
[----:B------:R-:W-:Y:S01]  /*c5a0*/  @!P6 STG.E.U8 desc[UR16][R26.64+0x11], R215 ;  /* 0x000011d71a00e986 */ /* 0x000fe2000c101110 */
[----:B------:R-:W-:Y:S02]  /*c5b0*/  ISETP.LT.OR P6, PT, R35, 0x19, !P1 ;  /* 0x000000192300780c */ /* 0x000fe40004fc1670 */
[----:B------:R-:W-:Y:S01]  /*c5c0*/  F2FP.SATFINITE.E5M2.F32.PACK_AB_MERGE_C R213, RZ, R213, RZ ;  /* 0x000000d5ffd5723e */ /* 0x000fe200048060ff */
[----:B------:R-:W-:Y:S01]  /*c5d0*/  FMUL R211, R211, UR20 ;  /* 0x00000014d3d37c20 */ /* 0x000fe20008400000 */
[----:B0-----:R-:W-:Y:S01]  /*c5e0*/  F2FP.SATFINITE.E5M2.F32.PACK_AB_MERGE_C R29, RZ, R214, RZ ;  /* 0x000000d6ff1d723e */ /* 0x001fe200048060ff */
[----:B------:R-:W-:Y:S01]  /*c5f0*/  FMUL R210, R210, UR20 ;  /* 0x00000014d2d27c20 */ /* 0x000fe20008400000 */
[----:B-1----:R-:W-:Y:S01]  /*c600*/  F2FP.SATFINITE.E5M2.F32.PACK_AB_MERGE_C R31, RZ, R212, RZ ;  /* 0x000000d4ff1f723e */ /* 0x002fe200048060ff */
[----:B------:R-:W-:Y:S01]  /*c610*/  @!P5 STG.E.U8 desc[UR16][R24.64+0x19], R213 ;  /* 0x000019d51800d986 */ /* 0x000fe2000c101110 */
[----:B------:R-:W-:-:S03]  /*c620*/  ISETP.LT.OR P5, PT, R35, 0x1a, !P1 ;  /* 0x0000001a2300780c */ /* 0x000fc60004fa1670 */
[----:B------:R0:W-:Y:S01]  /*c630*/  @!P4 STG.E.U8 desc[UR16][R24.64+0x18], R29 ;  /* 0x0000181d1800c986 */ /* 0x0001e2000c101110 */
[----:B------:R-:W-:-:S03]  /*c640*/  ISETP.LT.OR P4, PT, R35, 0x21, !P2 ;  /* 0x000000212300780c */ /* 0x000fc60005781670 */
[----:B------:R1:W-:Y:S01]  /*c650*/  @!P6 STG.E.U8 desc[UR16][R26.64+0x18], R31 ;  /* 0x0000181f1a00e986 */ /* 0x0003e2000c101110 */
[----:B------:R-:W-:Y:S01]  /*c660*/  ISETP.LT.OR P6, PT, R35, 0x22, !P2 ;  /* 0x000000222300780c */ /* 0x000fe200057c1670 */
[----:B------:R-:W-:Y:S01]  /*c670*/  FMUL R209, R209, UR20 ;  /* 0x00000014d1d17c20 */ /* 0x000fe20008400000 */
        /* <DEDUP_REMOVED lines=49> */
[----:B------:R-:W4:Y:S01]  /*c990*/  LDL.LU R226, [R1+0x10] ;  /* 0x0000100001e27983 */ /* 0x000f220000300800 */
[----:B---3--:R-:W-:Y:S02]  /*c9a0*/  F2FP.SATFINITE.E5M2.F32.PACK_AB_MERGE_C R33, RZ, R198, RZ ;  /* 0x000000c6ff21723e */ /* 0x008fe400048060ff */
[----:B------:R-:W-:Y:S01]  /*c9b0*/  F2FP.SATFINITE.E5M2.F32.PACK_AB_MERGE_C R197, RZ, R197, RZ ;  /* 0x000000c5ffc5723e */ /* 0x000fe200048060ff */
[----:B------:R-:W-:Y:S01]  /*c9c0*/  @!P5 STG.E.U8 desc[UR16][R26.64+0x31], R199 ;  /* 0x000031c71a00d986 */ /* 0x000fe2000c101110 */
[----:B------:R-:W-:-:S03]  /*c9d0*/  ISETP.LT.OR P5, PT, R35, 0x3a, !P1 ;  /* 0x0000003a2300780c */ /* 0x000fc60004fa1670 */
[----:B------:R-:W3:Y:S01]  /*c9e0*/  LDL.LU R224, [R1+0xc] ;  /* 0x00000c0001e07983 */ /* 0x000ee20000300800 */
[----:B------:R-:W-:-:S03]  /*c9f0*/  FMUL R195, R195, UR20 ;  /* 0x00000014c3c37c20 */ /* 0x000fc60008400000 */
[----:B------:R1:W-:Y:S01]  /*ca00*/  @!P4 STG.E.U8 desc[UR16][R24.64+0x38], R33 ;  /* 0x000038211800c986 */ /* 0x0003e2000c101110 */
[----:B------:R-:W-:-:S03]  /*ca10*/  ISETP.LT.OR P4, PT, R35, 0x39, !P1 ;  /* 0x000000392300780c */ /* 0x000fc60004f81670 */
[----:B------:R-:W2:Y:S01]  /*ca20*/  LDL.LU R225, [R1+0x8] ;  /* 0x0000080001e17983 */ /* 0x000ea20000300800 */
[----:B------:R-:W-:-:S03]  /*ca30*/  FMUL R196, R196, UR20 ;  /* 0x00000014c4c47c20 */ /* 0x000fc60008400000 */
[----:B------:R-:W-:Y:S01]  /*ca40*/  @!P6 STG.E.U8 desc[UR16][R24.64+0x39], R197 ;  /* 0x000039c51800e986 */ /* 0x000fe2000c101110 */
[----:B------:R-:W-:-:S03]  /*ca50*/  ISETP.LT.OR P6, PT, R35, 0x41, !P2 ;  /* 0x000000412300780c */ /* 0x000fc600057c1670 */
[----:B------:R-:W4:Y:S01]  /*ca60*/  LDL.LU R222, [R1] ;  /* 0x0000000001de7983 */ /* 0x000f220000300800 */
[----:B------:R-:W-:-:S03]  /*ca70*/  FMUL R194, R194, UR20 ;  /* 0x00000014c2c27c20 */ /* 0x000fc60008400000 */
[----:B------:R-:W3:Y:S04]  /*ca80*/  LDL.LU R223, [R1+0x18] ;  /* 0x0000180001df7983 */ /* 0x000ee80000300800 */
[----:B------:R-:W3:Y:S01]  /*ca90*/  LDL.LU R221, [R1+0x4] ;  /* 0x0000040001dd7983 */ /* 0x000ee20000300800 */
[----:B------:R-:W-:Y:S01]  /*caa0*/  F2FP.SATFINITE.E5M2.F32.PACK_AB_MERGE_C R195, RZ, R195, RZ ;  /* 0x000000c3ffc3723e */ /* 0x000fe200048060ff */
[----:B------:R-:W-:Y:S01]  /*cab0*/  FMUL R193, R193, UR20 ;  /* 0x00000014c1c17c20 */ /* 0x000fe20008400000 */
[----:B0-----:R-:W-:Y:S01]  /*cac0*/  F2FP.SATFINITE.E5M2.F32.PACK_AB_MERGE_C R29, RZ, R196, RZ ;  /* 0x000000c4ff1d723e */ /* 0x001fe200048060ff */
[----:B------:R-:W-:Y:S01]  /*cad0*/  FMUL R192, R192, UR20 ;  /* 0x00000014c0c07c20 */ /* 0x000fe20008400000 */
[----:B-1----:R-:W-:Y:S01]  /*cae0*/  F2FP.SATFINITE.E5M2.F32.PACK_AB_MERGE_C R31, RZ, R194, RZ ;  /* 0x000000c2ff1f723e */ /* 0x002fe200048060ff */
[----:B------:R-:W-:Y:S01]  /*caf0*/  @!P5 STG.E.U8 desc[UR16][R26.64+0x39], R195 ;  /* 0x000039c31a00d986 */ /* 0x000fe2000c101110 */
[----:B------:R-:W-:Y:S01]  /*cb00*/  ISETP.LT.OR P5, PT, R35, 0x42, !P2 ;  /* 0x000000422300780c */ /* 0x000fe200057a1670 */
[----:B------:R-:W-:Y:S01]  /*cb10*/  FMUL R191, R191, UR20 ;  /* 0x00000014bfbf7c20 */ /* 0x000fe20008400000 */
[----:B------:R-:W-:Y:S01]  /*cb20*/  F2FP.SATFINITE.E5M2.F32.PACK_AB_MERGE_C R193, RZ, R193, RZ ;  /* 0x000000c1ffc1723e */ /* 0x000fe200048060ff */
[----:B------:R0:W-:Y:S01]  /*cb30*/  @!P4 STG.E.U8 desc[UR16][R26.64+0x38], R29 ;  /* 0x0000381d1a00c986 */ /* 0x0001e2000c101110 */
[----:B------:R-:W-:Y:S01]  /*cb40*/  ISETP.LT.OR P4, PT, R35, 0x41, !P1 ;  /* 0x000000412300780c */ /* 0x000fe20004f81670 */
[----:B------:R-:W-:Y:S01]  /*cb50*/  FMUL R189, R189, UR20 ;  /* 0x00000014bdbd7c20 */ /* 0x000fe20008400000 */
[----:B------:R-:W-:Y:S01]  /*cb60*/  F2FP.SATFINITE.E5M2.F32.PACK_AB_MERGE_C R33, RZ, R192, RZ ;  /* 0x000000c0ff21723e */ /* 0x000fe200048060ff */
[----:B------:R1:W-:Y:S01]  /*cb70*/  @!P6 STG.E.U8 desc[UR16][R24.64+0x40], R31 ;  /* 0x0000401f1800e986 */ /* 0x0003e2000c101110 */
[C---:B------:R-:W-:Y:S01]  /*cb80*/  ISETP.LT.OR P6, PT, R35.reuse, 0x42, !P1 ;  /* 0x000000422300780c */ /* 0x040fe20004fc1670 */
[----:B------:R-:W-:Y:S01]  /*cb90*/  FMUL R190, R190, UR20 ;  /* 0x00000014bebe7c20 */ /* 0x000fe20008400000 */
[----:B------:R-:W-:Y:S01]  /*cba0*/  F2FP.SATFINITE.E5M2.F32.PACK_AB_MERGE_C R191, RZ, R191, RZ ;  /* 0x000000bfffbf723e */ /* 0x000fe200048060ff */
[----:B------:R-:W-:Y:S01]  /*cbb0*/  FMUL R188, R188, UR20 ;  /* 0x00000014bcbc7c20 */ /* 0x000fe20008400000 */
[----:B------:R-:W-:Y:S01]  /*cbc0*/  F2FP.SATFINITE.E5M2.F32.PACK_AB_MERGE_C R189, RZ, R189, RZ ;  /* 0x000000bdffbd723e */ /* 0x000fe200048060ff */
[----:B------:R-:W-:Y:S01]  /*cbd0*/  @!P5 STG.E.U8 desc[UR16][R24.64+0x41], R193 ;  /* 0x000041c11800d986 */ /* 0x000fe2000c101110 */
[----:B------:R-:W-:Y:S01]  /*cbe0*/  ISETP.LT.OR P5, PT, R35, 0x4a, !P2 ;  /* 0x0000004a2300780c */ /* 0x000fe200057a1670 */
[----:B------:R-:W-:Y:S01]  /*cbf0*/  FMUL R187, R187, UR20 ;  /* 0x00000014bbbb7c20 */ /* 0x000fe20008400000 */
[----:B0-----:R-:W-:Y:S01]  /*cc00*/  F2FP.SATFINITE.E5M2.F32.PACK_AB_MERGE_C R29, RZ, R190, RZ ;  /* 0x000000beff1d723e */ /* 0x001fe200048060ff */
[----:B------:R0:W-:Y:S01]  /*cc10*/  @!P4 STG.E.U8 desc[UR16][R26.64+0x40], R33 ;  /* 0x000040211a00c986 */ /* 0x0001e2000c101110 */
[C---:B------:R-:W-:Y:S01]  /*cc20*/  ISETP.LT.OR P4, PT, R35.reuse, 0x49, !P2 ;  /* 0x000000492300780c */ /* 0x040fe20005781670 */
[----:B------:R-:W-:Y:S01]  /*cc30*/  FMUL R186, R186, UR20 ;  /* 0x00000014baba7c20 */ /* 0x000fe20008400000 */
[----:B-1----:R-:W-:Y:S01]  /*cc40*/  F2FP.SATFINITE.E5M2.F32.PACK_AB_MERGE_C R31, RZ, R188, RZ ;  /* 0x000000bcff1f723e */ /* 0x002fe200048060ff */
[----:B------:R-:W-:Y:S01]  /*cc50*/  @!P6 STG.E.U8 desc[UR16][R26.64+0x41], R191 ;  /* 0x000041bf1a00e986 */ /* 0x000fe2000c101110 */
[----:B------:R-:W-:Y:S01]  /*cc60*/  ISETP.LT.OR P6, PT, R35, 0x49, !P1 ;  /* 0x000000492300780c */ /* 0x000fe20004fc1670 */
[----:B------:R-:W-:Y:S01]  /*cc70*/  FMUL R185, R185, UR20 ;  /* 0x00000014b9b97c20 */ /* 0x000fe20008400000 */
[----:B------:R-:W-:Y:S01]  /*cc80*/  F2FP.SATFINITE.E5M2.F32.PACK_AB_MERGE_C R187, RZ, R187, RZ ;  /* 0x000000bbffbb723e */ /* 0x000fe200048060ff */
[----:B------:R-:W-:Y:S01]  /*cc90*/  FMUL R183, R183, UR20 ;  /* 0x00000014b7b77c20 */ /* 0x000fe20008400000 */
[----:B------:R-:W-:Y:S01]  /*cca0*/  FMUL R184, R184, UR20 ;  /* 0x00000014b8b87c20 */ /* 0x000fe20008400000 */
[----:B------:R-:W-:Y:S01]  /*ccb0*/  @!P5 STG.E.U8 desc[UR16][R24.64+0x49], R189 ;  /* 0x000049bd1800d986 */ /* 0x000fe2000c101110 */
[C---:B------:R-:W-:Y:S01]  /*ccc0*/  ISETP.LT.OR P5, PT, R35.reuse, 0x4a, !P1 ;  /* 0x0000004a2300780c */ /* 0x040fe20004fa1670 */
[----:B------:R-:W-:Y:S01]  /*ccd0*/  FMUL R182, R182, UR20 ;  /* 0x00000014b6b67c20 */ /* 0x000fe20008400000 */
[----:B0-----:R-:W-:Y:S01]  /*cce0*/  F2FP.SATFINITE.E5M2.F32.PACK_AB_MERGE_C R33, RZ, R186, RZ ;  /* 0x000000baff21723e */ /* 0x001fe200048060ff */
[----:B------:R0:W-:Y:S01]  /*ccf0*/  @!P4 STG.E.U8 desc[UR16][R24.64+0x48], R29 ;  /* 0x0000481d1800c986 */ /* 0x0001e2000c101110 */
[----:B------:R-:W-:Y:S01]  /*cd00*/  ISETP.LT.OR P4, PT, R35, 0x51, !P2 ;  /* 0x000000512300780c */ /* 0x000fe20005781670 */
[----:B------:R-:W-:Y:S01]  /*cd10*/  FMUL R181, R181, UR20 ;  /* 0x00000014b5b57c20 */ /* 0x000fe20008400000 */
[----:B------:R-:W-:Y:S01]  /*cd20*/  F2FP.SATFINITE.E5M2.F32.PACK_AB_MERGE_C R185, RZ, R185, RZ ;  /* 0x000000b9ffb9723e */ /* 0x000fe200048060ff */
[----:B------:R1:W-:Y:S01]  /*cd30*/  @!P6 STG.E.U8 desc[UR16][R26.64+0x48], R31 ;  /* 0x0000481f1a00e986 */ /* 0x0003e2000c101110 */
[----:B------:R-:W-:Y:S01]  /*cd40*/  ISETP.LT.OR P6, PT, R35, 0x52, !P2 ;  /* 0x000000522300780c */ /* 0x000fe200057c1670 */
        /* <DEDUP_REMOVED lines=17> */
[----:B------:R-:W-:Y:S01]  /*ce60*/  F2FP.SATFINITE.E5M2.F32.PACK_AB_MERGE_C R177, RZ, R177, RZ ;  /* 0x000000b1ffb1723e */ /* 0x000fe200048060ff */
        /* <DEDUP_REMOVED lines=13> */
[----:B------:R-:W-:Y:S01]  /*cf40*/  FMUL R170, R170, UR20 ;  /* 0x00000014aaaa7c20 */ /* 0x000fe20008400000 */
        /* <DEDUP_REMOVED lines=19> */
[C---:B------:R-:W-:Y:S01]  /*d080*/  ISETP.LT.OR P4, PT, R35.reuse, 0x69, !P2 ;  /* 0x000000692300780c */ /* 0x040fe20005781670 */
        /* <DEDUP_REMOVED lines=69> */
[----:B------:R-:W-:Y:S01]  /*d4e0*/  ISETP.LT.OR P4, PT, R35, 0x81, !P1 ;  /* 0x000000812300780c */ /* 0x000fe20004f81670 */
[----:B------:R-:W-:Y:S01]  /*d4f0*/  FMUL R13, R13, UR20 ;  /* 0x000000140d0d7c20 */ /* 0x000fe20008400000 */
[----:B-1----:R-:W-:Y:S01]  /*d500*/  F2FP.SATFINITE.E5M2.F32.PACK_AB_MERGE_C R31, RZ, R158, RZ ;  /* 0x0000009eff1f723e */ /* 0x002fe200048060ff */
[----:B------:R-:W-:Y:S01]  /*d510*/  @!P6 STG.E.U8 desc[UR16][R24.64+0x81], R161 ;  /* 0x000081a11800e986 */ /* 0x000fe2000c101110 */
        /* <DEDUP_REMOVED lines=35> */
[----:B-----5:R-:W-:Y:S01]  /*d750*/  FMUL R0, R0, UR20 ;  /* 0x0000001400007c20 */ /* 0x020fe20008400000 */
[----:B0-----:R-:W-:Y:S01]  /*d760*/  F2FP.SATFINITE.E5M2.F32.PACK_AB_MERGE_C R33, RZ, R22, RZ ;  /* 0x00000016ff21723e */ /* 0x001fe200048060ff */
[----:B------:R0:W-:Y:S01]  /*d770*/  @!P4 STG.E.U8 desc[UR16][R24.64+0x90], R29 ;  /* 0x0000901d1800c986 */ /* 0x0001e2000c101110 */
[C---:B------:R-:W-:Y:S01]  /*d780*/  ISETP.LT.OR P4, PT, R35.reuse, 0x99, !P2 ;  /* 0x000000992300780c */ /* 0x040fe20005781670 */
[----:B------:R-:W-:Y:S01]  /*d790*/  FMUL R2, R2, UR20 ;  /* 0x0000001402027c20 */ /* 0x000fe20008400000 */
[----:B------:R-:W-:Y:S01]  /*d7a0*/  F2FP.SATFINITE.E5M2.F32.PACK_AB_MERGE_C R5, RZ, R5, RZ ;  /* 0x00000005ff05723e */ /* 0x000fe200048060ff */
[----:B------:R-:W-:Y:S01]  /*d7b0*/  @!P6 STG.E.U8 desc[UR16][R26.64+0x90], R31 ;  /* 0x0000901f1a00e986 */ /* 0x000fe2000c101110 */
[----:B------:R-:W-:-:S05]  /*d7c0*/  ISETP.LT.OR P6, PT, R35, 0x9a, !P2 ;  /* 0x0000009a2300780c */ /* 0x000fca00057c1670 */
[----:B------:R1:W-:Y:S01]  /*d7d0*/  @!P5 STG.E.U8 desc[UR16][R26.64+0x91], R23 ;  /* 0x000091171a00d986 */ /* 0x0003e2000c101110 */
[C---:B------:R-:W-:Y:S02]  /*d7e0*/  ISETP.LT.OR P5, PT, R35.reuse, 0x9a, !P1 ;  /* 0x0000009a2300780c */ /* 0x040fe40004fa1670 */
[----:B0-----:R-:W-:Y:S01]  /*d7f0*/  F2FP.SATFINITE.E5M2.F32.PACK_AB_MERGE_C R29, RZ, R20, RZ ;  /* 0x00000014ff1d723e */ /* 0x001fe200048060ff */
[----:B------:R-:W-:Y:S01]  /*d800*/  @!P4 STG.E.U8 desc[UR16][R24.64+0x98], R33 ;  /* 0x000098211800c986 */ /* 0x000fe2000c101110 */
[----:B------:R-:W-:-:S03]  /*d810*/  ISETP.LT.OR P4, PT, R35, 0x99, !P1 ;  /* 0x000000992300780c */ /* 0x000fc60004f81670 */
[----:B------:R0:W-:Y:S01]  /*d820*/  @!P6 STG.E.U8 desc[UR16][R24.64+0x99], R21 ;  /* 0x000099151800e986 */ /* 0x0001e2000c101110 */
[----:B------:R-:W-:Y:S02]  /*d830*/  ISETP.LT.OR P6, PT, R35, 0xa1, !P2 ;  /* 0x000000a12300780c */ /* 0x000fe400057c1670 */
[----:B-1----:R-:W-:-:S03]  /*d840*/  F2FP.SATFINITE.E5M2.F32.PACK_AB_MERGE_C R23, RZ, R18, RZ ;  /* 0x00000012ff17723e */ /* 0x002fc600048060ff */
[----:B------:R1:W-:Y:S01]  /*d850*/  @!P5 STG.E.U8 desc[UR16][R26.64+0x99], R19 ;  /* 0x000099131a00d986 */ /* 0x0003e2000c101110 */
[----:B------:R-:W-:-:S03]  /*d860*/  ISETP.LT.OR P5, PT, R35, 0xa2, !P2 ;  /* 0x000000a22300780c */ /* 0x000fc600057a1670 */
[----:B------:R-:W-:Y:S01]  /*d870*/  @!P4 STG.E.U8 desc[UR16][R26.64+0x98], R29 ;  /* 0x0000981d1a00c986 */ /* 0x000fe2000c101110 */
[C---:B------:R-:W-:Y:S02]  /*d880*/  ISETP.LT.OR P4, PT, R35.reuse, 0xa1, !P1 ;  /* 0x000000a12300780c */ /* 0x040fe40004f81670 */
[----:B0-----:R-:W-:Y:S01]  /*d890*/  F2FP.SATFINITE.E5M2.F32.PACK_AB_MERGE_C R21, RZ, R16, RZ ;  /* 0x00000010ff15723e */ /* 0x001fe200048060ff */
[----:B------:R-:W-:Y:S01]  /*d8a0*/  @!P6 STG.E.U8 desc[UR16][R24.64+0xa0], R23 ;  /* 0x0000a0171800e986 */ /* 0x000fe2000c101110 */
[----:B------:R-:W-:Y:S02]  /*d8b0*/  ISETP.LT.OR P6, PT, R35, 0xa2, !P1 ;  /* 0x000000a22300780c */ /* 0x000fe40004fc1670 */
[----:B-1----:R-:W-:-:S03]  /*d8c0*/  F2FP.SATFINITE.E5M2.F32.PACK_AB_MERGE_C R19, RZ, R14, RZ ;  /* 0x0000000eff13723e */ /* 0x002fc600048060ff */
[----:B------:R0:W-:Y:S01]  /*d8d0*/  @!P5 STG.E.U8 desc[UR16][R24.64+0xa1], R17 ;  /* 0x0000a1111800d986 */ /* 0x0001e2000c101110 */
[----:B------:R-:W-:-:S03]  /*d8e0*/  ISETP.LT.OR P5, PT, R35, 0xaa, !P2 ;  /* 0x000000aa2300780c */ /* 0x000fc600057a1670 */
[----:B------:R-:W-:Y:S01]  /*d8f0*/  @!P4 STG.E.U8 desc[UR16][R26.64+0xa0], R21 ;  /* 0x0000a0151a00c986 */ /* 0x000fe2000c101110 */
[----:B------:R-:W-:-:S03]  /*d900*/  ISETP.LT.OR P4, PT, R35, 0xa9, !P2 ;  /* 0x000000a92300780c */ /* 0x000fc60005781670 */
[----:B------:R1:W-:Y:S01]  /*d910*/  @!P6 STG.E.U8 desc[UR16][R26.64+0xa1], R15 ;  /* 0x0000a10f1a00e986 */ /* 0x0003e2000c101110 */
[----:B------:R-:W-:Y:S02]  /*d920*/  ISETP.LT.OR P6, PT, R35, 0xa9, !P1 ;  /* 0x000000a92300780c */ /* 0x000fe40004fc1670 */
[----:B0-----:R-:W-:-:S03]  /*d930*/  F2FP.SATFINITE.E5M2.F32.PACK_AB_MERGE_C R17, RZ, R12, RZ ;  /* 0x0000000cff11723e */ /* 0x001fc600048060ff */
[----:B------:R0:W-:Y:S01]  /*d940*/  @!P5 STG.E.U8 desc[UR16][R24.64+0xa9], R13 ;  /* 0x0000a90d1800d986 */ /* 0x0001e2000c101110 */
[----:B------:R-:W-:-:S03]  /*d950*/  ISETP.LT.OR P5, PT, R35, 0xaa, !P1 ;  /* 0x000000aa2300780c */ /* 0x000fc60004fa1670 */
[----:B------:R-:W-:Y:S01]  /*d960*/  @!P4 STG.E.U8 desc[UR16][R24.64+0xa8], R19 ;  /* 0x0000a8131800c986 */ /* 0x000fe2000c101110 */
[C---:B------:R-:W-:Y:S02]  /*d970*/  ISETP.LT.OR P4, PT, R35.reuse, 0xb1, !P2 ;  /* 0x000000b12300780c */ /* 0x040fe40005781670 */
[----:B-1----:R-:W-:Y:S01]  /*d980*/  F2FP.SATFINITE.E5M2.F32.PACK_AB_MERGE_C R15, RZ, R10, RZ ;  /* 0x0000000aff0f723e */ /* 0x002fe200048060ff */
[----:B------:R-:W-:Y:S01]  /*d990*/  @!P6 STG.E.U8 desc[UR16][R26.64+0xa8], R17 ;  /* 0x0000a8111a00e986 */ /* 0x000fe2000c101110 */
[----:B------:R-:W-:Y:S02]  /*d9a0*/  ISETP.LT.OR P6, PT, R35, 0xb2, !P2 ;  /* 0x000000b22300780c */ /* 0x000fe400057c1670 */
[----:B0-----:R-:W-:-:S03]  /*d9b0*/  F2FP.SATFINITE.E5M2.F32.PACK_AB_MERGE_C R13, RZ, R8, RZ ;  /* 0x00000008ff0d723e */ /* 0x001fc600048060ff */
        /* <DEDUP_REMOVED lines=9> */
[----:B------:R4:W-:Y:S01]  /*da50*/  @!P4 STG.E.U8 desc[UR16][R26.64+0xb0], R13 ;  /* 0x0000b00d1a00c986 */ /* 0x0009e2000c101110 */
[C---:B------:R-:W-:Y:S02]  /*da60*/  ISETP.LT.OR P4, PT, R35.reuse, 0xb9, !P1 ;  /* 0x000000b92300780c */ /* 0x040fe40004f81670 */
[----:B-1----:R-:W-:Y:S01]  /*da70*/  F2FP.SATFINITE.E5M2.F32.PACK_AB_MERGE_C R9, RZ, R4, RZ ;  /* 0x00000004ff09723e */ /* 0x002fe200048060ff */
[----:B------:R1:W-:Y:S01]  /*da80*/  @!P6 STG.E.U8 desc[UR16][R24.64+0xb8], R11 ;  /* 0x0000b80b1800e986 */ /* 0x0003e2000c101110 */
[----:B------:R-:W-:Y:S02]  /*da90*/  ISETP.LT.OR P6, PT, R35, 0xba, !P1 ;  /* 0x000000ba2300780c */ /* 0x000fe40004fc1670 */
[----:B0-----:R-:W-:Y:S01]  /*daa0*/  F2FP.SATFINITE.E5M2.F32.PACK_AB_MERGE_C R7, RZ, R2, RZ ;  /* 0x00000002ff07723e */ /* 0x001fe200048060ff */
[----:B--2---:R-:W-:Y:S02]  /*dab0*/  FMUL R2, R225, UR20 ;  /* 0x00000014e1027c20 */ /* 0x004fe40008400000 */
[----:B------:R0:W-:Y:S01]  /*dac0*/  @!P5 STG.E.U8 desc[UR16][R24.64+0xb9], R5 ;  /* 0x0000b9051800d986 */ /* 0x0001e2000c101110 */
[----:B------:R-:W-:-:S02]  /*dad0*/  ISETP.LT.OR P5, PT, R35, 0xc2, !P2 ;  /* 0x000000c22300780c */ /* 0x000fc400057a1670 */
[----:B----4-:R-:W-:Y:S01]  /*dae0*/  F2FP.SATFINITE.E5M2.F32.PACK_AB_MERGE_C R13, RZ, R3, RZ ;  /* 0x00000003ff0d723e */ /* 0x010fe200048060ff */
[----:B------:R-:W-:Y:S01]  /*daf0*/  FMUL R3, R222, UR20 ;  /* 0x00000014de037c20 */ /* 0x000fe20008400000 */
[----:B------:R2:W-:Y:S01]  /*db00*/  @!P4 STG.E.U8 desc[UR16][R26.64+0xb8], R9 ;  /* 0x0000b8091a00c986 */ /* 0x0005e2000c101110 */
[----:B-1----:R-:W-:Y:S01]  /*db10*/  F2FP.SATFINITE.E5M2.F32.PACK_AB_MERGE_C R11, RZ, R0, RZ ;  /* 0x00000000ff0b723e */ /* 0x002fe200048060ff */
[----:B---3--:R-:W-:Y:S01]  /*db20*/  FMUL R0, R221, UR20 ;  /* 0x00000014dd007c20 */ /* 0x008fe20008400000 */
[----:B------:R-:W-:Y:S01]  /*db30*/  ISETP.LT.OR P4, PT, R35, 0xc1, !P2 ;  /* 0x000000c12300780c */ /* 0x000fe20005781670 */
[----:B------:R-:W3:Y:S04]  /*db40*/  LDL.LU R222, [R1+0x1c] ;  /* 0x00001c0001de7983 */ /* 0x000ee80000300800 */
[----:B------:R-:W4:Y:S01]  /*db50*/  LDL.LU R220, [R1+0x20] ;  /* 0x0000200001dc7983 */ /* 0x000f220000300800 */
[----:B0-----:R-:W-:-:S03]  /*db60*/  F2FP.SATFINITE.E5M2.F32.PACK_AB_MERGE_C R5, RZ, R3, RZ ;  /* 0x00000003ff05723e */ /* 0x001fc600048060ff */
[----:B------:R-:W4:Y:S01]  /*db70*/  LDL.LU R225, [R1+0x24] ;  /* 0x0000240001e17983 */ /* 0x000f220000300800 */
[----:B------:R-:W-:Y:S01]  /*db80*/  FMUL R3, R224, UR20 ;  /* 0x00000014e0037c20 */ /* 0x000fe20008400000 */
[----:B--2---:R-:W-:Y:S01]  /*db90*/  F2FP.SATFINITE.E5M2.F32.PACK_AB_MERGE_C R9, RZ, R0, RZ ;  /* 0x00000000ff09723e */ /* 0x004fe200048060ff */
[----:B------:R-:W-:Y:S01]  /*dba0*/  FMUL R0, R226, UR20 ;  /* 0x00000014e2007c20 */ /* 0x000fe20008400000 */
[----:B------:R0:W-:Y:S01]  /*dbb0*/  @!P6 STG.E.U8 desc[UR16][R26.64+0xb9], R13 ;  /* 0x0000b90d1a00e986 */ /* 0x0001e2000c101110 */
[----:B------:R-:W-:-:S03]  /*dbc0*/  ISETP.LT.OR P6, PT, R35, 0xc1, !P1 ;  /* 0x000000c12300780c */ /* 0x000fc60004fc1670 */
[----:B------:R-:W2:Y:S04]  /*dbd0*/  LDL.LU R224, [R1+0x28] ;  /* 0x0000280001e07983 */ /* 0x000ea80000300800 */
[----:B------:R-:W2:Y:S01]  /*dbe0*/  LDL.LU R226, [R1+0x2c] ;  /* 0x00002c0001e27983 */ /* 0x000ea20000300800 */
[----:B0-----:R-:W-:Y:S01]  /*dbf0*/  F2FP.SATFINITE.E5M2.F32.PACK_AB_MERGE_C R13, RZ, R2, RZ ;  /* 0x00000002ff0d723e */ /* 0x001fe200048060ff */
[----:B------:R-:W-:Y:S02]  /*dc00*/  FMUL R2, R227, UR20 ;  /* 0x00000014e3027c20 */ /* 0x000fe40008400000 */
[----:B------:R-:W2:Y:S04]  /*dc10*/  LDL.LU R227, [R1+0x30] ;  /* 0x0000300001e37983 */ /* 0x000ea80000300800 */
[----:B------:R-:W-:Y:S01]  /*dc20*/  @!P5 STG.E.U8 desc[UR16][R24.64+0xc1], R11 ;  /* 0x0000c10b1800d986 */ /* 0x000fe2000c101110 */
[----:B------:R-:W-:-:S03]  /*dc30*/  ISETP.LT.OR P5, PT, R35, 0xc2, !P1 ;  /* 0x000000c22300780c */ /* 0x000fc60004fa1670 */
[----:B------:R0:W-:Y:S01]  /*dc40*/  @!P4 STG.E.U8 desc[UR16][R24.64+0xc0], R7 ;  /* 0x0000c0071800c986 */ /* 0x0001e2000c101110 */
[----:B------:R-:W-:-:S03]  /*dc50*/  ISETP.LT.OR P4, PT, R35, 0xc9, !P2 ;  /* 0x000000c92300780c */ /* 0x000fc60005781670 */
[----:B------:R1:W-:Y:S01]  /*dc60*/  @!P6 STG.E.U8 desc[UR16][R26.64+0xc0], R5 ;  /* 0x0000c0051a00e986 */ /* 0x0003e2000c101110 */
[----:B------:R-:W-:-:S03]  /*dc70*/  ISETP.LT.OR P6, PT, R35, 0xca, !P2 ;  /* 0x000000ca2300780c */ /* 0x000fc600057c1670 */
[----:B------:R-:W2:Y:S04]  /*dc80*/  LDL.LU R221, [R1+0x34] ;  /* 0x0000340001dd7983 */ /* 0x000ea80000300800 */
[----:B------:R1:W-:Y:S01]  /*dc90*/  @!P5 STG.E.U8 desc[UR16][R26.64+0xc1], R9 ;  /* 0x0000c1091a00d986 */ /* 0x0003e2000c101110 */
[----:B0-----:R-:W-:Y:S01]  /*dca0*/  F2FP.SATFINITE.E5M2.F32.PACK_AB_MERGE_C R7, RZ, R3, RZ ;  /* 0x00000003ff07723e */ /* 0x001fe200048060ff */
[----:B------:R-:W-:Y:S02]  /*dcb0*/  FMUL R3, R223, UR20 ;  /* 0x00000014df037c20 */ /* 0x000fe40008400000 */
[----:B------:R-:W-:Y:S01]  /*dcc0*/  @!P4 STG.E.U8 desc[UR16][R24.64+0xc8], R13 ;  /* 0x0000c80d1800c986 */ /* 0x000fe2000c101110 */
[----:B------:R-:W-:-:S03]  /*dcd0*/  ISETP.LT.OR P4, PT, R35, 0xc9, !P1 ;  /* 0x000000c92300780c */ /* 0x000fc60004f81670 */
[----:B------:R-:W2:Y:S01]  /*dce0*/  LDL.LU R223, [R1+0x38] ;  /* 0x0000380001df7983 */ /* 0x000ea20000300800 */
[----:B-1----:R-:W-:Y:S02]  /*dcf0*/  F2FP.SATFINITE.E5M2.F32.PACK_AB_MERGE_C R5, RZ, R0, RZ ;  /* 0x00000000ff05723e */ /* 0x002fe400048060ff */
[----:B------:R-:W-:Y:S02]  /*dd00*/  F2FP.SATFINITE.E5M2.F32.PACK_AB_MERGE_C R11, RZ, R2, RZ ;  /* 0x00000002ff0b723e */ /* 0x000fe400048060ff */
[----:B------:R-:W-:Y:S01]  /*dd10*/  F2FP.SATFINITE.E5M2.F32.PACK_AB_MERGE_C R9, RZ, R3, RZ ;  /* 0x00000003ff09723e */ /* 0x000fe200048060ff */
[----:B------:R0:W-:Y:S04]  /*dd20*/  @!P6 STG.E.U8 desc[UR16][R24.64+0xc9], R7 ;  /* 0x0000c9071800e986 */ /* 0x0001e8000c101110 */
[----:B------:R1:W-:Y:S01]  /*dd30*/  @!P4 STG.E.U8 desc[UR16][R26.64+0xc8], R5 ;  /* 0x0000c8051a00c986 */ /* 0x0003e2000c101110 */
[----:B---3--:R-:W-:-:S03]  /*dd40*/  FMUL R0, R222, UR20 ;  /* 0x00000014de007c20 */ /* 0x008fc60008400000 */
[----:B------:R-:W3:Y:S01]  /*dd50*/  LDL.LU R222, [R1+0x3c] ;  /* 0x00003c0001de7983 */ /* 0x000ee20000300800 */
[----:B----4-:R-:W-:Y:S01]  /*dd60*/  FMUL R2, R220, UR20 ;  /* 0x00000014dc027c20 */ /* 0x010fe20008400000 */
[----:B0-----:R-:W-:Y:S01]  /*dd70*/  F2FP.SATFINITE.E5M2.F32.PACK_AB_MERGE_C R7, RZ, R0, RZ ;  /* 0x00000000ff07723e */ /* 0x001fe200048060ff */
[----:B------:R-:W-:Y:S02]  /*dd80*/  FMUL R3, R225, UR20 ;  /* 0x00000014e1037c20 */ /* 0x000fe40008400000 */
[----:B------:R-:W4:Y:S01]  /*dd90*/  LDL.LU R225, [R1+0x40] ;  /* 0x0000400001e17983 */ /* 0x000f220000300800 */
[----:B------:R-:W-:Y:S02]  /*dda0*/  F2FP.SATFINITE.E5M2.F32.PACK_AB_MERGE_C R13, RZ, R2, RZ ;  /* 0x00000002ff0d723e */ /* 0x000fe400048060ff */
[----:B-1----:R-:W-:Y:S01]  /*ddb0*/  F2FP.SATFINITE.E5M2.F32.PACK_AB_MERGE_C R5, RZ, R3, RZ ;  /* 0x00000003ff05723e */ /* 0x002fe200048060ff */
[----:B--2---:R-:W-:Y:S02]  /*ddc0*/  FMUL R0, R224, UR20 ;  /* 0x00000014e0007c20 */ /* 0x004fe40008400000 */
[----:B------:R-:W2:Y:S01]  /*ddd0*/  LDL.LU R224, [R1+0x44] ;  /* 0x0000440001e07983 */ /* 0x000ea20000300800 */
[----:B------:R-:W-:-:S03]  /*dde0*/  FMUL R2, R226, UR20 ;  /* 0x00000014e2027c20 */ /* 0x000fc60008400000 */
[----:B------:R-:W2:Y:S01]  /*ddf0*/  LDL.LU R226, [R1+0x48] ;  /* 0x0000480001e27983 */ /* 0x000ea20000300800 */
[----:B------:R-:W-:-:S03]  /*de00*/  FMUL R3, R227, UR20 ;  /* 0x00000014e3037c20 */ /* 0x000fc60008400000 */
[----:B------:R-:W2:Y:S01]  /*de10*/  LDL.LU R227, [R1+0x4c] ;  /* 0x00004c0001e37983 */ /* 0x000ea20000300800 */
[C---:B------:R-:W-:Y:S02]  /*de20*/  ISETP.LT.OR P5, PT, R35.reuse, 0xca, !P1 ;  /* 0x000000ca2300780c */ /* 0x040fe40004fa1670 */
[C---:B------:R-:W-:Y:S01]  /*de30*/  ISETP.LT.OR P6, PT, R35.reuse, 0xd1, !P2 ;  /* 0x000000d12300780c */ /* 0x040fe200057c1670 */
[----:B------:R-:W2:Y:S01]  /*de40*/  LDL.LU R219, [R1+0x50] ;  /* 0x0000500001db7983 */ /* 0x000ea20000300800 */
[----:B------:R-:W-:-:S03]  /*de50*/  ISETP.LT.OR P4, PT, R35, 0xd1, !P1 ;  /* 0x000000d12300780c */ /* 0x000fc60004f81670 */
[----:B------:R-:W2:Y:S04]  /*de60*/  LDL.LU R218, [R1+0x54] ;  /* 0x0000540001da7983 */ /* 0x000ea80000300800 */
[----:B------:R-:W2:Y:S04]  /*de70*/  LDL.LU R220, [R1+0x58] ;  /* 0x0000580001dc7983 */ /* 0x000ea80000300800 */
[----:B------:R0:W-:Y:S01]  /*de80*/  @!P5 STG.E.U8 desc[UR16][R26.64+0xc9], R11 ;  /* 0x0000c90b1a00d986 */ /* 0x0001e2000c101110 */
[----:B------:R-:W-:-:S03]  /*de90*/  ISETP.LT.OR P5, PT, R35, 0xd2, !P2 ;  /* 0x000000d22300780c */ /* 0x000fc600057a1670 */
[----:B------:R1:W-:Y:S01]  /*dea0*/  @!P6 STG.E.U8 desc[UR16][R24.64+0xd0], R9 ;  /* 0x0000d0091800e986 */ /* 0x0003e2000c101110 */
[----:B------:R-:W-:Y:S02]  /*deb0*/  ISETP.LT.OR P6, PT, R35, 0xd2, !P1 ;  /* 0x000000d22300780c */ /* 0x000fe40004fc1670 */
[----:B0-----:R-:W-:-:S07]  /*dec0*/  F2FP.SATFINITE.E5M2.F32.PACK_AB_MERGE_C R11, RZ, R2, RZ ;  /* 0x00000002ff0b723e */ /* 0x001fce00048060ff */
[----:B------:R0:W-:Y:S01]  /*ded0*/  @!P5 STG.E.U8 desc[UR16][R24.64+0xd1], R7 ;  /* 0x0000d1071800d986 */ /* 0x0001e2000c101110 */
[C---:B------:R-:W-:Y:S02]  /*dee0*/  ISETP.LT.OR P5, PT, R35.reuse, 0xda, !P2 ;  /* 0x000000da2300780c */ /* 0x040fe400057a1670 */
[----:B-1----:R-:W-:Y:S01]  /*def0*/  F2FP.SATFINITE.E5M2.F32.PACK_AB_MERGE_C R9, RZ, R0, RZ ;  /* 0x00000000ff09723e */ /* 0x002fe200048060ff */
[----:B------:R-:W-:Y:S01]  /*df00*/  @!P4 STG.E.U8 desc[UR16][R26.64+0xd0], R13 ;  /* 0x0000d00d1a00c986 */ /* 0x000fe2000c101110 */
[----:B------:R-:W-:Y:S01]  /*df10*/  ISETP.LT.OR P4, PT, R35, 0xd9, !P2 ;  /* 0x000000d92300780c */ /* 0x000fe20005781670 */
[----:B------:R-:W-:Y:S01]  /*df20*/  FMUL R0, R221, UR20 ;  /* 0x00000014dd007c20 */ /* 0x000fe20008400000 */
[----:B------:R-:W-:Y:S01]  /*df30*/  FMUL R2, R223, UR20 ;  /* 0x00000014df027c20 */ /* 0x000fe20008400000 */
[----:B------:R1:W-:Y:S01]  /*df40*/  @!P6 STG.E.U8 desc[UR16][R26.64+0xd1], R5 ;  /* 0x0000d1051a00e986 */ /* 0x0003e2000c101110 */
[----:B------:R-:W-:-:S03]  /*df50*/  ISETP.LT.OR P6, PT, R35, 0xd9, !P1 ;  /* 0x000000d92300780c */ /* 0x000fc60004fc1670 */
[----:B------:R-:W2:Y:S04]  /*df60*/  LDL.LU R221, [R1+0x5c] ;  /* 0x00005c0001dd7983 */ /* 0x000ea80000300800 */
[----:B------:R-:W2:Y:S01]  /*df70*/  LDL.LU R223, [R1+0x60] ;  /* 0x0000600001df7983 */ /* 0x000ea20000300800 */
[----:B0-----:R-:W-:Y:S02]  /*df80*/  F2FP.SATFINITE.E5M2.F32.PACK_AB_MERGE_C R7, RZ, R3, RZ ;  /* 0x00000003ff07723e */ /* 0x001fe400048060ff */
[----:B-1----:R-:W-:Y:S01]  /*df90*/  F2FP.SATFINITE.E5M2.F32.PACK_AB_MERGE_C R5, RZ, R0, RZ ;  /* 0x00000000ff05723e */ /* 0x002fe200048060ff */
[----:B------:R0:W-:Y:S01]  /*dfa0*/  @!P4 STG.E.U8 desc[UR16][R24.64+0xd8], R9 ;  /* 0x0000d8091800c986 */ /* 0x0001e2000c101110 */
[----:B------:R-:W-:-:S03]  /*dfb0*/  F2FP.SATFINITE.E5M2.F32.PACK_AB_MERGE_C R13, RZ, R2, RZ ;  /* 0x00000002ff0d723e */ /* 0x000fc600048060ff */
[----:B------:R-:W-:Y:S04]  /*dfc0*/  @!P5 STG.E.U8 desc[UR16][R24.64+0xd9], R11 ;  /* 0x0000d90b1800d986 */ /* 0x000fe8000c101110 */
[----:B------:R1:W-:Y:S01]  /*dfd0*/  @!P6 STG.E.U8 desc[UR16][R26.64+0xd8], R7 ;  /* 0x0000d8071a00e986 */ /* 0x0003e2000c101110 */
[----:B---3--:R-:W-:-:S03]  /*dfe0*/  FMUL R3, R222, UR20 ;  /* 0x00000014de037c20 */ /* 0x008fc60008400000 */
[----:B------:R-:W3:Y:S01]  /*dff0*/  LDL.LU R222, [R1+0x64] ;  /* 0x0000640001de7983 */ /* 0x000ee20000300800 */
[----:B----4-:R-:W-:Y:S01]  /*e000*/  FMUL R0, R225, UR20 ;  /* 0x00000014e1007c20 */ /* 0x010fe20008400000 */
[----:B0-----:R-:W-:Y:S02]  /*e010*/  F2FP.SATFINITE.E5M2.F32.PACK_AB_MERGE_C R9, RZ, R3, RZ ;  /* 0x00000003ff09723e */ /* 0x001fe400048060ff */
[----:B------:R-:W4:Y:S02]  /*e020*/  LDL.LU R225, [R1+0x68] ;  /* 0x0000680001e17983 */ /* 0x000f240000300800 */
        /* <DEDUP_REMOVED lines=8> */
[C---:B------:R-:W-:Y:S02]  /*e0b0*/  ISETP.LT.OR P4, PT, R35.reuse, 0xe1, !P2 ;  /* 0x000000e12300780c */ /* 0x040fe40005781670 */
[----:B------:R-:W-:-:S09]  /*e0c0*/  ISETP.LT.OR P6, PT, R35, 0xe2, !P2 ;  /* 0x000000e22300780c */ /* 0x000fd200057c1670 */
[----:B------:R0:W-:Y:S01]  /*e0d0*/  @!P5 STG.E.U8 desc[UR16][R26.64+0xd9], R5 ;  /* 0x0000d9051a00d986 */ /* 0x0001e2000c101110 */
[----:B------:R-:W-:-:S03]  /*e0e0*/  ISETP.LT.OR P5, PT, R35, 0xe2, !P1 ;  /* 0x000000e22300780c */ /* 0x000fc60004fa1670 */
[----:B------:R-:W-:Y:S01]  /*e0f0*/  @!P4 STG.E.U8 desc[UR16][R24.64+0xe0], R13 ;  /* 0x0000e00d1800c986 */ /* 0x000fe2000c101110 */
[----:B------:R-:W-:-:S03]  /*e100*/  ISETP.LT.OR P4, PT, R35, 0xe1, !P1 ;  /* 0x000000e12300780c */ /* 0x000fc60004f81670 */
[----:B------:R1:W-:Y:S01]  /*e110*/  @!P6 STG.E.U8 desc[UR16][R24.64+0xe1], R9 ;  /* 0x0000e1091800e986 */ /* 0x0003e2000c101110 */
[----:B------:R-:W-:Y:S02]  /*e120*/  ISETP.LT.OR P6, PT, R35, 0xe9, !P2 ;  /* 0x000000e92300780c */ /* 0x000fe400057c1670 */
[----:B------:R-:W-:Y:S02]  /*e130*/  F2FP.SATFINITE.E5M2.F32.PACK_AB_MERGE_C R11, RZ, R2, RZ ;  /* 0x00000002ff0b723e */ /* 0x000fe400048060ff */
[----:B0-----:R-:W-:-:S03]  /*e140*/  F2FP.SATFINITE.E5M2.F32.PACK_AB_MERGE_C R5, RZ, R3, RZ ;  /* 0x00000003ff05723e */ /* 0x001fc600048060ff */
[----:B------:R-:W-:Y:S01]  /*e150*/  @!P5 STG.E.U8 desc[UR16][R26.64+0xe1], R11 ;  /* 0x0000e10b1a00d986 */ /* 0x000fe2000c101110 */
[----:B------:R-:W-:-:S03]  /*e160*/  ISETP.LT.OR P5, PT, R35, 0xea, !P2 ;  /* 0x000000ea2300780c */ /* 0x000fc600057a1670 */
[----:B------:R0:W-:Y:S01]  /*e170*/  @!P4 STG.E.U8 desc[UR16][R26.64+0xe0], R7 ;  /* 0x0000e0071a00c986 */ /* 0x0001e2000c101110 */
[----:B------:R-:W-:-:S03]  /*e180*/  ISETP.LT.OR P4, PT, R35, 0xe9, !P1 ;  /* 0x000000e92300780c */ /* 0x000fc60004f81670 */
[----:B------:R0:W-:Y:S01]  /*e190*/  @!P6 STG.E.U8 desc[UR16][R24.64+0xe8], R5 ;  /* 0x0000e8051800e986 */ /* 0x0001e2000c101110 */
[----:B------:R-:W-:Y:S01]  /*e1a0*/  ISETP.LT.OR P6, PT, R35, 0xea, !P1 ;  /* 0x000000ea2300780c */ /* 0x000fe20004fc1670 */
[----:B------:R-:W-:Y:S01]  /*e1b0*/  FMUL R2, R219, UR20 ;  /* 0x00000014db027c20 */ /* 0x000fe20008400000 */
[----:B------:R-:W-:Y:S01]  /*e1c0*/  FMUL R3, R218, UR20 ;  /* 0x00000014da037c20 */ /* 0x000fe20008400000 */
[----:B-1----:R-:W-:-:S03]  /*e1d0*/  F2FP.SATFINITE.E5M2.F32.PACK_AB_MERGE_C R9, RZ, R0, RZ ;  /* 0x00000000ff09723e */ /* 0x002fc600048060ff */
[----:B------:R-:W-:Y:S02]  /*e1e0*/  F2FP.SATFINITE.E5M2.F32.PACK_AB_MERGE_C R13, RZ, R2, RZ ;  /* 0x00000002ff0d723e */ /* 0x000fe400048060ff */
[----:B0-----:R-:W-:Y:S01]  /*e1f0*/  F2FP.SATFINITE.E5M2.F32.PACK_AB_MERGE_C R7, RZ, R3, RZ ;  /* 0x00000003ff07723e */ /* 0x001fe200048060ff */
[----:B------:R0:W-:Y:S01]  /*e200*/  @!P5 STG.E.U8 desc[UR16][R24.64+0xe9], R9 ;  /* 0x0000e9091800d986 */ /* 0x0001e2000c101110 */
[----:B------:R-:W-:-:S03]  /*e210*/  ISETP.LT.OR P5, PT, R35, 0xf2, !P2 ;  /* 0x000000f22300780c */ /* 0x000fc600057a1670 */
[----:B------:R-:W-:Y:S01]  /*e220*/  @!P4 STG.E.U8 desc[UR16][R26.64+0xe8], R13 ;  /* 0x0000e80d1a00c986 */ /* 0x000fe2000c101110 */
[----:B------:R-:W-:-:S03]  /*e230*/  ISETP.LT.OR P4, PT, R35, 0xf1, !P2 ;  /* 0x000000f12300780c */ /* 0x000fc60005781670 */
[----:B------:R1:W-:Y:S01]  /*e240*/  @!P6 STG.E.U8 desc[UR16][R26.64+0xe9], R7 ;  /* 0x0000e9071a00e986 */ /* 0x0003e2000c101110 */
[----:B------:R-:W-:Y:S01]  /*e250*/  ISETP.LT.OR P6, PT, R35, 0xf1, !P1 ;  /* 0x000000f12300780c */ /* 0x000fe20004fc1670 */
[----:B------:R-:W-:Y:S01]  /*e260*/  FMUL R0, R220, UR20 ;  /* 0x00000014dc007c20 */ /* 0x000fe20008400000 */
[----:B------:R-:W-:Y:S01]  /*e270*/  FMUL R2, R221, UR20 ;  /* 0x00000014dd027c20 */ /* 0x000fe20008400000 */
[----:B------:R-:W-:-:S03]  /*e280*/  FMUL R3, R223, UR20 ;  /* 0x00000014df037c20 */ /* 0x000fc60008400000 */
[----:B------:R-:W-:Y:S02]  /*e290*/  F2FP.SATFINITE.E5M2.F32.PACK_AB_MERGE_C R5, RZ, R0, RZ ;  /* 0x00000000ff05723e */ /* 0x000fe400048060ff */
[----:B------:R-:W-:Y:S02]  /*e2a0*/  F2FP.SATFINITE.E5M2.F32.PACK_AB_MERGE_C R11, RZ, R2, RZ ;  /* 0x00000002ff0b723e */ /* 0x000fe400048060ff */
[----:B0-----:R-:W-:Y:S01]  /*e2b0*/  F2FP.SATFINITE.E5M2.F32.PACK_AB_MERGE_C R9, RZ, R3, RZ ;  /* 0x00000003ff09723e */ /* 0x001fe200048060ff */
[----:B------:R-:W-:Y:S01]  /*e2c0*/  @!P4 STG.E.U8 desc[UR16][R24.64+0xf0], R5 ;  /* 0x0000f0051800c986 */ /* 0x000fe2000c101110 */
[----:B------:R-:W-:-:S03]  /*e2d0*/  ISETP.LT.OR P4, PT, R35, 0xf2, !P1 ;  /* 0x000000f22300780c */ /* 0x000fc60004f81670 */
[----:B------:R0:W-:Y:S01]  /*e2e0*/  @!P5 STG.E.U8 desc[UR16][R24.64+0xf1], R11 ;  /* 0x0000f10b1800d986 */ /* 0x0001e2000c101110 */
[C---:B------:R-:W-:Y:S02]  /*e2f0*/  ISETP.LT.OR P5, PT, R35.reuse, 0xf9, !P2 ;  /* 0x000000f92300780c */ /* 0x040fe400057a1670 */
[C---:B------:R-:W-:Y:S01]  /*e300*/  ISETP.LT.OR P2, PT, R35.reuse, 0xfa, !P2 ;  /* 0x000000fa2300780c */ /* 0x040fe20005741670 */
[----:B------:R0:W-:Y:S01]  /*e310*/  @!P6 STG.E.U8 desc[UR16][R26.64+0xf0], R9 ;  /* 0x0000f0091a00e986 */ /* 0x0001e2000c101110 */
[C---:B------:R-:W-:Y:S02]  /*e320*/  ISETP.LT.OR P6, PT, R35.reuse, 0xf9, !P1 ;  /* 0x000000f92300780c */ /* 0x040fe40004fc1670 */
[----:B------:R-:W-:Y:S01]  /*e330*/  ISETP.LT.OR P1, PT, R35, 0xfa, !P1 ;  /* 0x000000fa2300780c */ /* 0x000fe20004f21670 */
[----:B---3--:R-:W-:Y:S01]  /*e340*/  FMUL R0, R222, UR20 ;  /* 0x00000014de007c20 */ /* 0x008fe20008400000 */
[----:B----4-:R-:W-:-:S04]  /*e350*/  FMUL R2, R225, UR20 ;  /* 0x00000014e1027c20 */ /* 0x010fc80008400000 */
[----:B-1----:R-:W-:Y:S01]  /*e360*/  F2FP.SATFINITE.E5M2.F32.PACK_AB_MERGE_C R7, RZ, R0, RZ ;  /* 0x00000000ff07723e */ /* 0x002fe200048060ff */
[----:B--2---:R-:W-:Y:S01]  /*e370*/  FMUL R3, R224, UR20 ;  /* 0x00000014e0037c20 */ /* 0x004fe20008400000 */
[----:B------:R-:W-:Y:S01]  /*e380*/  FMUL R4, R226, UR20 ;  /* 0x00000014e2047c20 */ /* 0x000fe20008400000 */
[----:B0-----:R-:W-:-:S03]  /*e390*/  F2FP.SATFINITE.E5M2.F32.PACK_AB_MERGE_C R11, RZ, R2, RZ ;  /* 0x00000002ff0b723e */ /* 0x001fc600048060ff */
[----:B------:R-:W-:Y:S01]  /*e3a0*/  F2FP.SATFINITE.E5M2.F32.PACK_AB_MERGE_C R3, RZ, R3, RZ ;  /* 0x00000003ff03723e */ /* 0x000fe200048060ff */
[----:B------:R-:W-:Y:S01]  /*e3b0*/  FMUL R5, R227, UR20 ;  /* 0x00000014e3057c20 */ /* 0x000fe20008400000 */
[----:B------:R-:W-:Y:S01]  /*e3c0*/  F2FP.SATFINITE.E5M2.F32.PACK_AB_MERGE_C R9, RZ, R4, RZ ;  /* 0x00000004ff09723e */ /* 0x000fe200048060ff */
[----:B------:R0:W-:Y:S03]  /*e3d0*/  @!P4 STG.E.U8 desc[UR16][R26.64+0xf1], R7 ;  /* 0x0000f1071a00c986 */ /* 0x0001e6000c101110 */
[----:B------:R-:W-:Y:S01]  /*e3e0*/  F2FP.SATFINITE.E5M2.F32.PACK_AB_MERGE_C R5, RZ, R5, RZ ;  /* 0x00000005ff05723e */ /* 0x000fe200048060ff */
[----:B------:R0:W-:Y:S04]  /*e3f0*/  @!P5 STG.E.U8 desc[UR16][R24.64+0xf8], R11 ;  /* 0x0000f80b1800d986 */ /* 0x0001e8000c101110 */
[----:B------:R0:W-:Y:S04]  /*e400*/  @!P2 STG.E.U8 desc[UR16][R24.64+0xf9], R3 ;  /* 0x0000f9031800a986 */ /* 0x0001e8000c101110 */
[----:B------:R0:W-:Y:S04]  /*e410*/  @!P6 STG.E.U8 desc[UR16][R26.64+0xf8], R9 ;  /* 0x0000f8091a00e986 */ /* 0x0001e8000c101110 */
[----:B------:R0:W-:Y:S02]  /*e420*/  @!P1 STG.E.U8 desc[UR16][R26.64+0xf9], R5 ;  /* 0x0000f9051a009986 */ /* 0x0001e4000c101110 */
.L_x_295:
[----:B------:R-:W-:Y:S05]  /*e430*/  BSYNC B0 ;  /* 0x0000000000007941 */ /* 0x000fea0003800000 */
.L_x_37:
[----:B0-----:R-:W2:Y:S04]  /*e440*/  LDL.LU R3, [R1+0x7c] ;  /* 0x00007c0001037983 */ /* 0x001ea80000300800 */
[----:B-----5:R-:W2:Y:S01]  /*e450*/  LDL.LU R2, [R1+0x80] ;  /* 0x0000800001027983 */ /* 0x020ea20000300800 */
[----:B------:R-:W-:Y:S01]  /*e460*/  ULDC UR6, c[0x0][0xc] ;  /* 0x0000030000067ab9 */ /* 0x000fe20000000800 */
[----:B------:R-:W-:Y:S01]  /*e470*/  ULDC UR7, c[0x0][0x10] ;  /* 0x0000040000077ab9 */ /* 0x000fe20000000800 */
[----:B------:R-:W2:Y:S01]  /*e480*/  LDC R5, c[0x0][0x14] ;  /* 0x00000500ff057b82 */ /* 0x000ea20000000800 */
[----:B------:R-:W-:Y:S01]  /*e490*/  UIMAD.WIDE.U32 UR6, UR6, UR7, URZ ;  /* 0x00000007060672a5 */ /* 0x000fe2000f8e003f */
[----:B------:R-:W-:Y:S01]  /*e4a0*/  PRMT R0, RZ, 0x7610, R0 ;  /* 0x00007610ff007816 */ /* 0x000fe20000000000 */
[----:B------:R-:W-:-:S04]  /*e4b0*/  UMOV UR22, 0xffffffff ;  /* 0xffffffff00167882 */ /* 0x000fc80000000000 */
[----:B--2---:R-:W-:-:S04]  /*e4c0*/  IMAD.WIDE.U32 R2, R5, UR6, R2 ;  /* 0x0000000605027c25 */ /* 0x004fc8000f8e0002 */
[----:B------:R-:W-:Y:S01]  /*e4d0*/  IMAD R5, R5, UR7, RZ ;  /* 0x0000000705057c24 */ /* 0x000fe2000f8e02ff */
[----:B------:R-:W-:Y:S01]  /*e4e0*/  ULDC.64 UR6, c[0x0][0x650] ;  /* 0x0001940000067ab9 */ /* 0x000fe20000000a00 */
[----:B------:R-:W-:Y:S01]  /*e4f0*/  IMAD.MOV.U32 R19, RZ, RZ, R2 ;  /* 0x000000ffff137224 */ /* 0x000fe200078e0002 */
[----:B------:R-:W-:Y:S01]  /*e500*/  ISETP.GE.U32.AND P1, PT, R2, UR6, PT ;  /* 0x0000000602007c0c */ /* 0x000fe2000bf26070 */
[----:B------:R-:W-:Y:S02]  /*e510*/  IMAD.IADD R22, R3, 0x1, R5 ;  /* 0x0000000103167824 */ /* 0x000fe400078e0205 */
[----:B------:R-:W-:-:S03]  /*e520*/  IMAD.MOV.U32 R2, RZ, RZ, -0x1 ;  /* 0xffffffffff027424 */ /* 0x000fc600078e00ff */
[----:B------:R0:W-:Y:S01]  /*e530*/  STL [R1+0x7c], R22 ;  /* 0x00007c1601007387 */ /* 0x0001e20000100800 */
[----:B------:R-:W-:-:S03]  /*e540*/  ISETP.GE.U32.AND.EX P1, PT, R22, UR7, PT, P1 ;  /* 0x0000000716007c0c */ /* 0x000fc6000bf26110 */
[----:B------:R0:W-:Y:S04]  /*e550*/  STL [R1+0x80], R19 ;  /* 0x0000801301007387 */ /* 0x0001e80000100800 */
[----:B------:R0:W-:Y:S06]  /*e560*/  STL [R1+0x84], R2 ;  /* 0x0000840201007387 */ /* 0x0001ec0000100800 */
[----:B------:R-:W-:Y:S05]  /*e570*/  @P1 BRA `(.L_x_296) ;  /* 0x00000004006c1947 */ /* 0x000fea0003800000 */
[----:B------:R-:W2:Y:S01]  /*e580*/  S2R R14, SR_CTAID.X ;  /* 0x00000000000e7919 */ /* 0x000ea20000002500 */
[----:B------:R-:W5:Y:S01]  /*e590*/  LDC.64 R8, c[0x0][0x628] ;  /* 0x00018a00ff087b82 */ /* 0x000f620000000a00 */
[----:B------:R-:W-:Y:S01]  /*e5a0*/  ULDC UR6, c[0x0][0x150] ;  /* 0x0000540000067ab9 */ /* 0x000fe20000000800 */
[----:B------:R-:W-:Y:S01]  /*e5b0*/  IMAD.MOV.U32 R6, RZ, RZ, R19 ;  /* 0x000000ffff067224 */ /* 0x000fe200078e0013 */
[----:B------:R-:W0:Y:S01]  /*e5c0*/  S2R R16, SR_CTAID.Y ;  /* 0x0000000000107919 */ /* 0x000e220000002600 */
[----:B------:R-:W-:-:S04]  /*e5d0*/  IMAD.MOV.U32 R7, RZ, RZ, R22 ;  /* 0x000000ffff077224 */ /* 0x000fc800078e0016 */
[----:B------:R-:W0:Y:S08]  /*e5e0*/  LDC R17, c[0x0][0x144] ;  /* 0x00005100ff117b82 */ /* 0x000e300000000800 */
[----:B------:R-:W0:Y:S08]  /*e5f0*/  LDC R10, c[0x0][0x630] ;  /* 0x00018c00ff0a7b82 */ /* 0x000e300000000800 */
[----:B------:R-:W0:Y:S01]  /*e600*/  LDC.64 R12, c[0x0][0x620] ;  /* 0x00018800ff0c7b82 */ /* 0x000e220000000a00 */
[----:B-----5:R-:W-:-:S04]  /*e610*/  ISETP.NE.U32.AND P1, PT, R8, RZ, PT ;  /* 0x000000ff0800720c */ /* 0x020fc80003f25070 */
[----:B------:R-:W-:Y:S02]  /*e620*/  ISETP.NE.AND.EX P1, PT, R9, RZ, PT, P1 ;  /* 0x000000ff0900720c */ /* 0x000fe40003f25310 */
[----:B--2---:R-:W-:-:S05]  /*e630*/  I2FP.F32.U32 R0, R14 ;  /* 0x0000000e00007245 */ /* 0x004fca0000201000 */
[----:B------:R-:W-:-:S04]  /*e640*/  FMUL R0, R0, UR6 ;  /* 0x0000000600007c20 */ /* 0x000fc80008400000 */
[----:B------:R2:W0:Y:S02]  /*e650*/  F2I.U32.TRUNC.NTZ R15, R0 ;  /* 0x00000000000f7305 */ /* 0x000424000020f000 */
[----:B------:R-:W-:Y:S05]  /*e660*/  @!P1 BRA `(.L_x_297) ;  /* 0x0000000000289947 */ /* 0x000fea0003800000 */
[----:B--2---:R-:W2:Y:S02]  /*e670*/  LDC R0, c[0x0][0x634] ;  /* 0x00018d00ff007b82 */ /* 0x004ea40000000800 */
[----:B--2---:R-:W-:-:S05]  /*e680*/  IADD3 R7, P1, R19, R0, RZ ;  /* 0x0000000013077210 */ /* 0x004fca0007f3e0ff */
[----:B------:R-:W-:-:S04]  /*e690*/  IMAD.X R11, RZ, RZ, R22, P1 ;  /* 0x000000ffff0b7224 */ /* 0x000fc800008e0616 */
[----:B0-----:R-:W-:-:S04]  /*e6a0*/  IMAD.WIDE.U32 R2, R11, R8, RZ ;  /* 0x000000080b027225 */ /* 0x001fc800078e00ff */
[----:B------:R-:W-:-:S04]  /*e6b0*/  IMAD.WIDE.U32 R4, P1, R7, R9, R2 ;  /* 0x0000000907047225 */ /* 0x000fc80007820002 */
[----:B------:R-:W-:-:S04]  /*e6c0*/  IMAD.WIDE.U32 R2, R7, R8, RZ ;  /* 0x0000000807027225 */ /* 0x000fc800078e00ff */
[----:B------:R-:W-:Y:S01]  /*e6d0*/  IMAD.X R7, RZ, RZ, RZ, P1 ;  /* 0x000000ffff077224 */ /* 0x000fe200008e06ff */
[----:B------:R-:W-:Y:S01]  /*e6e0*/  IADD3 RZ, P1, R3, R4, RZ ;  /* 0x0000000403ff7210 */ /* 0x000fe20007f3e0ff */
[----:B------:R-:W-:-:S04]  /*e6f0*/  IMAD.MOV.U32 R6, RZ, RZ, R5 ;  /* 0x000000ffff067224 */ /* 0x000fc800078e0005 */
[----:B------:R-:W-:-:S08]  /*e700*/  IMAD.WIDE.U32.X R6, R11, R9, R6, P1 ;  /* 0x000000090b067225 */ /* 0x000fd000008e0406 */
.L_x_297:
[-CC-:B01----:R-:W-:Y:S01]  /*e710*/  SHF.R.U64 R24, R6, R10.reuse, R7.reuse ;  /* 0x0000000a06187219 */ /* 0x183fe20000001207 */
[----:B------:R-:W0:Y:S01]  /*e720*/  LDC.64 R20, c[0x0][0x640] ;  /* 0x00019000ff147b82 */ /* 0x000e220000000a00 */
[----:B--2---:R-:W-:Y:S01]  /*e730*/  SHF.R.U32.HI R0, RZ, R10, R7 ;  /* 0x0000000aff007219 */ /* 0x004fe20000011607 */
[----:B------:R-:W-:Y:S01]  /*e740*/  IMAD.MOV.U32 R2, RZ, RZ, R19 ;  /* 0x000000ffff027224 */ /* 0x000fe200078e0013 */
[----:B------:R-:W-:Y:S01]  /*e750*/  IADD3 R5, P1, RZ, -R24, RZ ;  /* 0x80000018ff057210 */ /* 0x000fe20007f3e0ff */
[----:B------:R-:W-:Y:S01]  /*e760*/  IMAD.MOV R15, RZ, RZ, -R15 ;  /* 0x000000ffff0f7224 */ /* 0x000fe200078e0a0f */
[----:B------:R-:W-:Y:S01]  /*e770*/  ULDC UR6, c[0x0][0x154] ;  /* 0x0000550000067ab9 */ /* 0x000fe20000000800 */
[----:B------:R-:W-:Y:S02]  /*e780*/  IMAD.MOV.U32 R7, RZ, RZ, 0x1 ;  /* 0x00000001ff077424 */ /* 0x000fe400078e00ff */
[----:B------:R-:W1:Y:S01]  /*e790*/  LDC R4, c[0x0][0x618] ;  /* 0x00018600ff047b82 */ /* 0x000e620000000800 */
[----:B------:R-:W-:-:S02]  /*e7a0*/  IMAD.X R3, RZ, RZ, ~R0, P1 ;  /* 0x000000ffff037224 */ /* 0x000fc400008e0e00 */
[----:B------:R-:W-:Y:S02]  /*e7b0*/  IMAD R15, R17, R15, R14 ;  /* 0x0000000f110f7224 */ /* 0x000fe400078e020e */
[-C--:B------:R-:W-:Y:S02]  /*e7c0*/  IMAD R0, R3, R12.reuse, RZ ;  /* 0x0000000c03007224 */ /* 0x080fe400078e02ff */
[----:B------:R-:W-:Y:S01]  /*e7d0*/  IMAD.MOV.U32 R3, RZ, RZ, R22 ;  /* 0x000000ffff037224 */ /* 0x000fe200078e0016 */
[----:B------:R-:W2:Y:S01]  /*e7e0*/  LDC R6, c[0x0][0x608] ;  /* 0x00018200ff067b82 */ /* 0x000ea20000000800 */
[----:B------:R-:W-:-:S04]  /*e7f0*/  IMAD.WIDE.U32 R2, R5, R12, R2 ;  /* 0x0000000c05027225 */ /* 0x000fc800078e0002 */
[----:B------:R-:W-:-:S03]  /*e800*/  IMAD R5, R5, R13, R0 ;  /* 0x0000000d05057224 */ /* 0x000fc600078e0200 */
[----:B------:R-:W5:Y:S01]  /*e810*/  LDC R18, c[0x0][0x658] ;  /* 0x00019600ff127b82 */ /* 0x000f620000000800 */
[----:B------:R-:W-:Y:S01]  /*e820*/  I2FP.F32.U32 R0, R16 ;  /* 0x0000001000007245 */ /* 0x000fe20000201000 */
[----:B------:R-:W-:Y:S01]  /*e830*/  IMAD.IADD R3, R3, 0x1, R5 ;  /* 0x0000000103037824 */ /* 0x000fe200078e0205 */
[----:B0-----:R-:W-:Y:S01]  /*e840*/  ISETP.NE.U32.AND P1, PT, R20, RZ, PT ;  /* 0x000000ff1400720c */ /* 0x001fe20003f25070 */
[----:B------:R-:W-:Y:S02]  /*e850*/  IMAD.MOV.U32 R5, RZ, RZ, -0x1 ;  /* 0xffffffffff057424 */ /* 0x000fe400078e00ff */
[----:B------:R-:W-:Y:S02]  /*e860*/  FMUL R0, R0, UR6 ;  /* 0x0000000600007c20 */ /* 0x000fe40008400000 */
[----:B------:R-:W0:Y:S01]  /*e870*/  LDC R13, c[0x0][0x148] ;  /* 0x00005200ff0d7b82 */ /* 0x000e220000000800 */
[----:B-1----:R-:W-:Y:S01]  /*e880*/  SHF.R.U64 R10, R2, R4, R3 ;  /* 0x00000004020a7219 */ /* 0x002fe20000001203 */
[----:B------:R1:W0:Y:S01]  /*e890*/  F2I.U32.TRUNC.NTZ R12, R0 ;  /* 0x00000000000c7305 */ /* 0x000222000020f000 */
[----:B------:R-:W-:-:S02]  /*e8a0*/  ISETP.NE.AND.EX P1, PT, R21, RZ, PT, P1 ;  /* 0x000000ff1500720c */ /* 0x000fc40003f25310 */
[----:B------:R-:W-:-:S03]  /*e8b0*/  SHF.R.U32.HI R3, RZ, R4, R3 ;  /* 0x00000004ff037219 */ /* 0x000fc60000011603 */
[----:B------:R-:W0:Y:S01]  /*e8c0*/  LDC R14, c[0x0][0x600] ;  /* 0x00018000ff0e7b82 */ /* 0x000e220000000800 */
[-CC-:B--2---:R-:W-:Y:S02]  /*e8d0*/  SHF.R.U64 R8, R10, R6.reuse, R3.reuse ;  /* 0x000000060a087219 */ /* 0x184fe40000001203 */
[----:B------:R-:W-:-:S05]  /*e8e0*/  SHF.R.U32.HI R3, RZ, R6, R3 ;  /* 0x00000006ff037219 */ /* 0x000fca0000011603 */
[----:B------:R-:W2:Y:S01]  /*e8f0*/  LDC R19, c[0x0][0x648] ;  /* 0x00019200ff137b82 */ /* 0x000ea20000000800 */
[-CC-:B-----5:R-:W-:Y:S02]  /*e900*/  SHF.R.U64 R11, R8, R18.reuse, R3.reuse ;  /* 0x00000012080b7219 */ /* 0x1a0fe40000001203 */
[-C--:B------:R-:W-:Y:S02]  /*e910*/  SHF.L.U32 R5, R5, R18.reuse, RZ ;  /* 0x0000001205057219 */ /* 0x080fe400000006ff */
[-C--:B------:R-:W-:Y:S01]  /*e920*/  SHF.R.U32.HI R3, RZ, R18.reuse, R3 ;  /* 0x00000012ff037219 */ /* 0x080fe20000011603 */
[----:B------:R-:W-:Y:S01]  /*e930*/  IMAD.MOV.U32 R2, RZ, RZ, R11 ;  /* 0x000000ffff027224 */ /* 0x000fe200078e000b */
[----:B------:R-:W-:Y:S01]  /*e940*/  SHF.L.U32 R34, R7, R18, RZ ;  /* 0x0000001207227219 */ /* 0x000fe200000006ff */
[----:B------:R-:W0:Y:S01]  /*e950*/  LDC R22, c[0x0][0x638] ;  /* 0x00018e00ff167b82 */ /* 0x000e220000000800 */
[----:B------:R-:W-:-:S07]  /*e960*/  LOP3.LUT R17, RZ, R5, RZ, 0x33, !PT ;  /* 0x00000005ff117212 */ /* 0x000fce00078e33ff */
[----:B------:R-:W0:Y:S01]  /*e970*/  LDC R23, c[0x0][0x610] ;  /* 0x00018400ff177b82 */ /* 0x000e220000000800 */
[----:B-1----:R-:W-:Y:S05]  /*e980*/  @!P1 BRA `(.L_x_298) ;  /* 0x0000000000289947 */ /* 0x002fea0003800000 */
[----:B------:R-:W1:Y:S02]  /*e990*/  LDC R0, c[0x0][0x64c] ;  /* 0x00019300ff007b82 */ /* 0x000e640000000800 */
[----:B-1----:R-:W-:-:S05]  /*e9a0*/  IADD3 R7, P1, R11, R0, RZ ;  /* 0x000000000b077210 */ /* 0x002fca0007f3e0ff */
        /* <DEDUP_REMOVED lines=8> */
.L_x_298:
[----:B--2---:R-:W-:Y:S01]  /*ea30*/  SHF.R.U64 R0, R2, R19, R3 ;  /* 0x0000001302007219 */ /* 0x004fe20000001203 */
[----:B0-----:R-:W-:Y:S01]  /*ea40*/  VIADD R3, R14, 0xffffffff ;  /* 0xffffffff0e037836 */ /* 0x001fe20000000000 */
[----:B------:R-:W-:Y:S01]  /*ea50*/  LOP3.LUT R5, R8, R17, RZ, 0xc0, !PT ;  /* 0x0000001108057212 */ /* 0x000fe200078ec0ff */
[----:B------:R-:W-:Y:S01]  /*ea60*/  IMAD.MOV R12, RZ, RZ, -R12 ;  /* 0x000000ffff0c7224 */ /* 0x000fe200078e0a0c */
[----:B------:R-:W-:Y:S01]  /*ea70*/  R2UR UR22, R24 ;  /* 0x00000000181672ca */ /* 0x000fe200000e0000 */
[----:B------:R-:W-:Y:S01]  /*ea80*/  IMAD.MOV R2, RZ, RZ, -R0 ;  /* 0x000000ffff027224 */ /* 0x000fe200078e0a00 */
[----:B------:R-:W-:Y:S01]  /*ea90*/  LOP3.LUT R3, R10, R3, RZ, 0xc0, !PT ;  /* 0x000000030a037212 */ /* 0x000fe200078ec0ff */
[----:B------:R-:W-:Y:S02]  /*eaa0*/  IMAD R34, R34, R0, R5 ;  /* 0x0000000022227224 */ /* 0x000fe400078e0205 */
[----:B------:R-:W-:Y:S02]  /*eab0*/  @P3 IMAD R15, R13, R12, R16 ;  /* 0x0000000c0d0f3224 */ /* 0x000fe400078e0210 */
[----:B------:R-:W-:-:S02]  /*eac0*/  IMAD R0, R2, R22, R11 ;  /* 0x0000001602007224 */ /* 0x000fc400078e020b */
[----:B------:R-:W-:Y:S02]  /*ead0*/  IMAD R34, R34, R23, R15 ;  /* 0x0000001722227224 */ /* 0x000fe400078e020f */
[----:B------:R-:W-:Y:S02]  /*eae0*/  IMAD R3, R0, R14, R3 ;  /* 0x0000000e00037224 */ /* 0x000fe400078e0203 */
[----:B------:R-:W-:-:S03]  /*eaf0*/  IMAD.MOV.U32 R0, RZ, RZ, 0x1 ;  /* 0x00000001ff007424 */ /* 0x000fc600078e00ff */
[----:B------:R-:W-:Y:S02]  /*eb00*/  SEL R2, R3, R34, !P3 ;  /* 0x0000002203027207 */ /* 0x000fe40005800000 */
[----:B------:R-:W-:-:S03]  /*eb10*/  SEL R34, R34, R3, !P3 ;  /* 0x0000000322227207 */ /* 0x000fc60005800000 */
[----:B------:R2:W-:Y:S04]  /*eb20*/  STL [R1+0x84], R2 ;  /* 0x0000840201007387 */ /* 0x0005e80000100800 */
.L_x_296:
[----:B------:R0:W-:Y:S01]  /*eb30*/  STL [R1+0x88], R34 ;  /* 0x0000882201007387 */ /* 0x0001e20000100800 */
[----:B------:R-:W-:-:S13]  /*eb40*/  LOP3.LUT P1, RZ, R0, 0xff, RZ, 0xc0, !PT ;  /* 0x000000ff00ff7812 */ /* 0x000fda000782c0ff */
[----:B0-----:R-:W-:Y:S05]  /*eb50*/  @P1 BRA `(.L_x_299) ;  /* 0xffffff2400c81947 */ /* 0x001fea000383ffff */
[----:B------:R-:W-:Y:S05]  /*eb60*/  EXIT ;  /* 0x000000000000794d */ /* 0x000fea0003800000 */
.L_x_7:
[----:B------:R-:W2:Y:S01]  /*eb70*/  LDL R22, [R1+0x80] ;  /* 0x0000800001167983 */ /* 0x000ea20000100800 */
[----:B0-----:R-:W-:-:S03]  /*eb80*/  ULDC.64 UR4, c[0x0][0x650] ;  /* 0x0001940000047ab9 */ /* 0x001fc60000000a00 */
[----:B-1----:R-:W3:Y:S01]  /*eb90*/  LDL R23, [R1+0x7c] ;  /* 0x00007c0001177983 */ /* 0x002ee20000100800 */
[----:B------:R-:W-:Y:S01]  /*eba0*/  PRMT R4, RZ, 0x7610, R4 ;  /* 0x00007610ff047816 */ /* 0x000fe20000000004 */
[----:B------:R-:W-:Y:S02]  /*ebb0*/  IMAD.MOV.U32 R5, RZ, RZ, -0x1 ;  /* 0xffffffffff057424 */ /* 0x000fe400078e00ff */
[----:B------:R-:W-:Y:S02]  /*ebc0*/  IMAD.MOV.U32 R7, RZ, RZ, -0x1 ;  /* 0xffffffffff077424 */ /* 0x000fe400078e00ff */
[----:B------:R-:W-:Y:S01]  /*ebd0*/  IMAD.MOV.U32 R6, RZ, RZ, -0x1 ;  /* 0xffffffffff067424 */ /* 0x000fe200078e00ff */
[----:B--2---:R-:W-:-:S04]  /*ebe0*/  ISETP.GE.U32.AND P0, PT, R22, UR4, PT ;  /* 0x0000000416007c0c */ /* 0x004fc8000bf06070 */
[----:B---3--:R-:W-:-:S13]  /*ebf0*/  ISETP.GE.U32.AND.EX P0, PT, R23, UR5, PT, P0 ;  /* 0x0000000517007c0c */ /* 0x008fda000bf06100 */
[----:B------:R-:W-:Y:S05]  /*ec00*/  @P0 BRA `(.L_x_300) ;  /* 0x00000004002c0947 */ /* 0x000fea0003800000 */
[----:B------:R-:W0:Y:S01]  /*ec10*/  LDC.64 R14, c[0x0][0x628] ;  /* 0x00018a00ff0e7b82 */ /* 0x000e220000000a00 */
[----:B------:R-:W-:Y:S02]  /*ec20*/  IMAD.MOV.U32 R8, RZ, RZ, R22 ;  /* 0x000000ffff087224 */ /* 0x000fe400078e0016 */
[----:B------:R-:W-:-:S05]  /*ec30*/  IMAD.MOV.U32 R9, RZ, RZ, R23 ;  /* 0x000000ffff097224 */ /* 0x000fca00078e0017 */
[----:B------:R-:W1:Y:S08]  /*ec40*/  LDC R10, c[0x0][0x630] ;  /* 0x00018c00ff0a7b82 */ /* 0x000e700000000800 */
[----:B------:R-:W2:Y:S01]  /*ec50*/  LDC.64 R16, c[0x0][0x620] ;  /* 0x00018800ff107b82 */ /* 0x000ea20000000a00 */
[----:B0-----:R-:W-:-:S04]  /*ec60*/  ISETP.NE.U32.AND P0, PT, R14, RZ, PT ;  /* 0x000000ff0e00720c */ /* 0x001fc80003f05070 */
[----:B------:R-:W-:-:S13]  /*ec70*/  ISETP.NE.AND.EX P0, PT, R15, RZ, PT, P0 ;  /* 0x000000ff0f00720c */ /* 0x000fda0003f05300 */
[----:B-12---:R-:W-:Y:S05]  /*ec80*/  @!P0 BRA `(.L_x_301) ;  /* 0x0000000000288947 */ /* 0x006fea0003800000 */
        /* <DEDUP_REMOVED lines=10> */
.L_x_301:
[----:B------:R-:W0:Y:S01]  /*ed30*/  LDC.64 R20, c[0x0][0x640] ;  /* 0x00019000ff147b82 */ /* 0x000e220000000a00 */
[-CC-:B------:R-:W-:Y:S02]  /*ed40*/  SHF.R.U64 R14, R8, R10.reuse, R9.reuse ;  /* 0x0000000a080e7219 */ /* 0x180fe40000001209 */
[----:B------:R-:W-:Y:S02]  /*ed50*/  SHF.R.U32.HI R4, RZ, R10, R9 ;  /* 0x0000000aff047219 */ /* 0x000fe40000011609 */
[----:B------:R-:W-:-:S03]  /*ed60*/  IADD3 R7, P0, RZ, -R14, RZ ;  /* 0x8000000eff077210 */ /* 0x000fc60007f1e0ff */
[----:B------:R-:W1:Y:S02]  /*ed70*/  LDC R8, c[0x0][0x618] ;  /* 0x00018600ff087b82 */ /* 0x000e640000000800 */
[----:B------:R-:W-:Y:S02]  /*ed80*/  IMAD.X R5, RZ, RZ, ~R4, P0 ;  /* 0x000000ffff057224 */ /* 0x000fe400000e0e04 */
[----:B------:R-:W-:Y:S02]  /*ed90*/  IMAD.MOV.U32 R4, RZ, RZ, R22 ;  /* 0x000000ffff047224 */ /* 0x000fe400078e0016 */
[-C--:B------:R-:W-:Y:S02]  /*eda0*/  IMAD R6, R5, R16.reuse, RZ ;  /* 0x0000001005067224 */ /* 0x080fe400078e02ff */
[----:B------:R-:W2:Y:S01]  /*edb0*/  LDC R18, c[0x0][0x608] ;  /* 0x00018200ff127b82 */ /* 0x000ea20000000800 */
[----:B------:R-:W-:Y:S02]  /*edc0*/  IMAD.MOV.U32 R5, RZ, RZ, R23 ;  /* 0x000000ffff057224 */ /* 0x000fe400078e0017 */
[----:B------:R-:W-:-:S05]  /*edd0*/  IMAD.WIDE.U32 R4, R7, R16, R4 ;  /* 0x0000001007047225 */ /* 0x000fca00078e0004 */
[----:B------:R-:W3:Y:S01]  /*ede0*/  LDC R19, c[0x0][0x658] ;  /* 0x00019600ff137b82 */ /* 0x000ee20000000800 */
[----:B------:R-:W-:Y:S01]  /*edf0*/  IMAD R7, R7, R17, R6 ;  /* 0x0000001107077224 */ /* 0x000fe200078e0206 */
[----:B0-----:R-:W-:Y:S01]  /*ee00*/  ISETP.NE.U32.AND P0, PT, R20, RZ, PT ;  /* 0x000000ff1400720c */ /* 0x001fe20003f05070 */
[----:B------:R-:W-:Y:S02]  /*ee10*/  IMAD.MOV.U32 R6, RZ, RZ, -0x1 ;  /* 0xffffffffff067424 */ /* 0x000fe400078e00ff */
[----:B------:R-:W-:Y:S01]  /*ee20*/  IMAD.IADD R5, R5, 0x1, R7 ;  /* 0x0000000105057824 */ /* 0x000fe200078e0207 */
[----:B------:R-:W-:Y:S02]  /*ee30*/  ISETP.NE.AND.EX P0, PT, R21, RZ, PT, P0 ;  /* 0x000000ff1500720c */ /* 0x000fe40003f05300 */
[----:B------:R-:W0:Y:S02]  /*ee40*/  LDC R17, c[0x0][0x600] ;  /* 0x00018000ff117b82 */ /* 0x000e240000000800 */
[----:B-1----:R-:W-:-:S02]  /*ee50*/  SHF.R.U64 R10, R4, R8, R5 ;  /* 0x00000008040a7219 */ /* 0x002fc40000001205 */
[----:B------:R-:W-:-:S04]  /*ee60*/  SHF.R.U32.HI R5, RZ, R8, R5 ;  /* 0x00000008ff057219 */ /* 0x000fc80000011605 */
[----:B------:R-:W1:Y:S01]  /*ee70*/  LDC R22, c[0x0][0x648] ;  /* 0x00019200ff167b82 */ /* 0x000e620000000800 */
[-CC-:B--2---:R-:W-:Y:S02]  /*ee80*/  SHF.R.U64 R15, R10, R18.reuse, R5.reuse ;  /* 0x000000120a0f7219 */ /* 0x184fe40000001205 */
[----:B------:R-:W-:Y:S01]  /*ee90*/  SHF.R.U32.HI R4, RZ, R18, R5 ;  /* 0x00000012ff047219 */ /* 0x000fe20000011605 */
[----:B------:R-:W-:-:S04]  /*eea0*/  IMAD.MOV.U32 R18, RZ, RZ, 0x1 ;  /* 0x00000001ff127424 */ /* 0x000fc800078e00ff */
[----:B------:R-:W2:Y:S01]  /*eeb0*/  LDC R23, c[0x0][0x638] ;  /* 0x00018e00ff177b82 */ /* 0x000ea20000000800 */
[-CC-:B---3--:R-:W-:Y:S02]  /*eec0*/  SHF.R.U64 R16, R15, R19.reuse, R4.reuse ;  /* 0x000000130f107219 */ /* 0x188fe40000001204 */
[-C--:B------:R-:W-:Y:S02]  /*eed0*/  SHF.L.U32 R6, R6, R19.reuse, RZ ;  /* 0x0000001306067219 */ /* 0x080fe400000006ff */
[----:B------:R-:W-:Y:S01]  /*eee0*/  SHF.R.U32.HI R5, RZ, R19, R4 ;  /* 0x00000013ff057219 */ /* 0x000fe20000011604 */
[----:B------:R-:W-:Y:S01]  /*eef0*/  IMAD.MOV.U32 R4, RZ, RZ, R16 ;  /* 0x000000ffff047224 */ /* 0x000fe200078e0010 */
[----:B------:R-:W-:Y:S01]  /*ef00*/  LOP3.LUT R24, RZ, R6, RZ, 0x33, !PT ;  /* 0x00000006ff187212 */ /* 0x000fe200078e33ff */
[----:B------:R-:W3:Y:S01]  /*ef10*/  LDC R25, c[0x0][0x610] ;  /* 0x00018400ff197b82 */ /* 0x000ee20000000800 */
[----:B------:R-:W-:Y:S05]  /*ef20*/  @!P0 BRA `(.L_x_302) ;  /* 0x0000000000288947 */ /* 0x000fea0003800000 */
        /* <DEDUP_REMOVED lines=10> */
.L_x_302:
[----:B-1----:R-:W-:Y:S01]  /*efd0*/  SHF.R.U64 R4, R4, R22, R5 ;  /* 0x0000001604047219 */ /* 0x002fe20000001205 */
[----:B0-----:R-:W-:Y:S01]  /*efe0*/  VIADD R7, R17, 0xffffffff ;  /* 0xffffffff11077836 */ /* 0x001fe20000000000 */
[----:B------:R-:W-:Y:S01]  /*eff0*/  SHF.L.U32 R18, R18, R19, RZ ;  /* 0x0000001312127219 */ /* 0x000fe200000006ff */
[----:B------:R-:W-:Y:S01]  /*f000*/  @P3 IMAD R0, R11, R12, R2 ;  /* 0x0000000c0b003224 */ /* 0x000fe200078e0202 */
[----:B------:R-:W-:Y:S01]  /*f010*/  LOP3.LUT R3, R15, R24, RZ, 0xc0, !PT ;  /* 0x000000180f037212 */ /* 0x000fe200078ec0ff */
[----:B------:R-:W-:Y:S01]  /*f020*/  IMAD.MOV R5, RZ, RZ, -R4 ;  /* 0x000000ffff057224 */ /* 0x000fe200078e0a04 */
[----:B------:R-:W-:Y:S01]  /*f030*/  LOP3.LUT R7, R10, R7, RZ, 0xc0, !PT ;  /* 0x000000070a077212 */ /* 0x000fe200078ec0ff */
[----:B------:R-:W-:Y:S02]  /*f040*/  IMAD.MOV.U32 R6, RZ, RZ, R14 ;  /* 0x000000ffff067224 */ /* 0x000fe400078e000e */
[----:B------:R-:W-:Y:S02]  /*f050*/  IMAD R3, R18, R4, R3 ;  /* 0x0000000412037224 */ /* 0x000fe400078e0203 */
[----:B--2---:R-:W-:-:S02]  /*f060*/  IMAD R2, R5, R23, R16 ;  /* 0x0000001705027224 */ /* 0x004fc400078e0210 */
[----:B---3--:R-:W-:Y:S02]  /*f070*/  IMAD R0, R3, R25, R0 ;  /* 0x0000001903007224 */ /* 0x008fe400078e0200 */
[----:B------:R-:W-:Y:S02]  /*f080*/  IMAD R5, R2, R17, R7 ;  /* 0x0000001102057224 */ /* 0x000fe400078e0207 */
[----:B------:R-:W-:-:S03]  /*f090*/  IMAD.MOV.U32 R4, RZ, RZ, 0x1 ;  /* 0x00000001ff047424 */ /* 0x000fc600078e00ff */
[----:B------:R-:W-:Y:S02]  /*f0a0*/  SEL R7, R5, R0, !P3 ;  /* 0x0000000005077207 */ /* 0x000fe40005800000 */
[----:B------:R-:W-:-:S07]  /*f0b0*/  SEL R5, R0, R5, !P3 ;  /* 0x0000000500057207 */ /* 0x000fce0005800000 */
.L_x_300:
[----:B------:R-:W-:-:S08]  /*f0c0*/  NOP ;  /* 0x0000000000007918 */ /* 0x000fd00000000000 */
[----:B------:R-:W0:-:S00]  /*f0d0*/  USETMAXREG.DEALLOC.CTAPOOL 0x28 ;  /* 0x00000028000079c8 */ /* 0x000e0000080e0500 */
[----:B------:R-:W-:-:S13]  /*f0e0*/  ISETP.NE.AND P0, PT, RZ, UR8, PT ;  /* 0x00000008ff007c0c */ /* 0x000fda000bf05270 */
[----:B------:R-:W-:Y:S05]  /*f0f0*/  @P0 EXIT ;  /* 0x000000000000094d */ /* 0x000fea0003800000 */
[----:B0-----:R-:W-:Y:S01]  /*f100*/  LOP3.LUT P0, RZ, R4, 0xff, RZ, 0xc0, !PT ;  /* 0x000000ff04ff7812 */ /* 0x001fe2000780c0ff */
[----:B------:R-:W-:Y:S02]  /*f110*/  IMAD.MOV.U32 R8, RZ, RZ, 0x1 ;  /* 0x00000001ff087424 */ /* 0x000fe400078e00ff */
[----:B------:R-:W-:-:S10]  /*f120*/  IMAD.MOV.U32 R11, RZ, RZ, RZ ;  /* 0x000000ffff0b7224 */ /* 0x000fd400078e00ff */
[----:B------:R-:W-:Y:S05]  /*f130*/  @!P0 BRA `(.L_x_303) ;  /* 0x0000000c00608947 */ /* 0x000fea0003800000 */
[----:B------:R-:W0:Y:S01]  /*f140*/  S2UR UR12, SR_CgaCtaId ;  /* 0x00000000000c79c3 */ /* 0x000e220000008800 */
[----:B------:R-:W-:Y:S01]  /*f150*/  ULDC UR4, c[0x0][0x28c] ;  /* 0x0000a30000047ab9 */ /* 0x000fe20000000800 */
[----:B------:R-:W-:Y:S01]  /*f160*/  ULDC UR6, c[0x0][0x658] ;  /* 0x0001960000067ab9 */ /* 0x000fe20000000800 */
[----:B------:R-:W-:Y:S01]  /*f170*/  UIADD3 UR10, UR4, 0x3f, URZ ;  /* 0x0000003f040a7890 */ /* 0x000fe2000fffe03f */
[----:B------:R-:W-:Y:S01]  /*f180*/  BSSY B0, `(.L_x_303) ;  /* 0x00000d3000007945 */ /* 0x000fe20003800000 */
[----:B------:R-:W-:Y:S01]  /*f190*/  UMOV UR7, 0xffffffff ;  /* 0xffffffff00077882 */ /* 0x000fe20000000000 */
[----:B------:R-:W-:Y:S01]  /*f1a0*/  ULDC UR5, c[0x0][0x600] ;  /* 0x0001800000057ab9 */ /* 0x000fe20000000800 */
[----:B------:R-:W-:Y:S01]  /*f1b0*/  UMOV UR9, 0x1 ;  /* 0x0000000100097882 */ /* 0x000fe20000000000 */
[----:B------:R-:W-:Y:S01]  /*f1c0*/  USHF.L.U32 UR7, UR7, UR6, URZ ;  /* 0x0000000607077299 */ /* 0x000fe2000800063f */
[----:B------:R-:W-:Y:S01]  /*f1d0*/  IMAD.MOV.U32 R10, RZ, RZ, 0x1 ;  /* 0x00000001ff0a7424 */ /* 0x000fe200078e00ff */
[----:B------:R-:W-:Y:S01]  /*f1e0*/  UIADD3 UR4, UR5, -0x1, URZ ;  /* 0xffffffff05047890 */ /* 0x000fe2000fffe03f */
[----:B------:R-:W-:Y:S01]  /*f1f0*/  IMAD.MOV.U32 R8, RZ, RZ, 0x1 ;  /* 0x00000001ff087424 */ /* 0x000fe200078e00ff */
[----:B------:R-:W-:Y:S01]  /*f200*/  USHF.R.S32.HI UR11, URZ, 0x1f, UR10 ;  /* 0x0000001f3f0b7899 */ /* 0x000fe2000801140a */
[----:B------:R-:W-:Y:S01]  /*f210*/  IMAD.MOV.U32 R11, RZ, RZ, RZ ;  /* 0x000000ffff0b7224 */ /* 0x000fe200078e00ff */
[----:B------:R-:W-:Y:S01]  /*f220*/  ULDC UR8, c[0x0][0xc] ;  /* 0x0000030000087ab9 */ /* 0x000fe20000000800 */
[----:B------:R-:W-:-:S02]  /*f230*/  USHF.L.U32 UR5, UR9, UR6, URZ ;  /* 0x0000000609057299 */ /* 0x000fc4000800063f */
[----:B------:R-:W-:Y:S01]  /*f240*/  ULEA.HI UR11, UR11, UR10, URZ, 0x6 ;  /* 0x0000000a0b0b7291 */ /* 0x000fe2000f8f303f */
[----:B------:R-:W-:Y:S01]  /*f250*/  ULDC UR9, c[0x0][0x10] ;  /* 0x0000040000097ab9 */ /* 0x000fe20000000800 */
[----:B------:R-:W-:Y:S02]  /*f260*/  ULOP3.LUT UR6, URZ, UR7, URZ, 0x33, !UPT ;  /* 0x000000073f067292 */ /* 0x000fe4000f8e333f */
[----:B------:R-:W-:Y:S01]  /*f270*/  UIMAD.WIDE.U32 UR8, UR8, UR9, URZ ;  /* 0x00000009080872a5 */ /* 0x000fe2000f8e003f */
[----:B------:R-:W-:Y:S01]  /*f280*/  ULDC UR7, c[0x0][0x14] ;  /* 0x0000050000077ab9 */ /* 0x000fe20000000800 */
[----:B------:R-:W-:Y:S01]  /*f290*/  USHF.R.S32.HI UR20, URZ, 0x6, UR11 ;  /* 0x000000063f147899 */ /* 0x000fe2000801140b */
[----:B0-----:R-:W-:Y:S01]  /*f2a0*/  IMAD.U32 R0, RZ, RZ, UR12 ;  /* 0x0000000cff007e24 */ /* 0x001fe2000f8e00ff */
[----:B------:R-:W-:Y:S02]  /*f2b0*/  UIMAD.WIDE.U32 UR24, UR8, UR7, URZ ;  /* 0x00000007081872a5 */ /* 0x000fe4000f8e003f */
[----:B------:R-:W-:-:S02]  /*f2c0*/  UIMAD UR18, UR9, UR7, URZ ;  /* 0x00000007091272a4 */ /* 0x000fc4000f8e023f */
[----:B------:R-:W-:Y:S02]  /*f2d0*/  ULOP3.LUT UR23, UR13, 0x2, URZ, 0xfc, !UPT ;  /* 0x000000020d177892 */ /* 0x000fe4000f8efc3f */
[----:B------:R-:W-:Y:S02]  /*f2e0*/  UIADD3 UR18, UR25, UR18, URZ ;  /* 0x0000001219127290 */ /* 0x000fe4000fffe03f */
[----:B------:R-:W-:Y:S01]  /*f2f0*/  UIADD3 UR28, UR20, 0x1, URZ ;  /* 0x00000001141c7890 */ /* 0x000fe2000fffe03f */
[----:B------:R-:W-:-:S11]  /*f300*/  ULDC.64 UR26, c[0x0][0x198] ;  /* 0x00006600001a7ab9 */ /* 0x000fd60000000a00 */
.L_x_314:
[----:B------:R-:W-:-:S03]  /*f310*/  UMOV UR7, 0xffffffff ;  /* 0xffffffff00077882 */ /* 0x000fc60000000000 */
[----:B------:R-:W-:Y:S05]  /*f320*/  BRA.DIV UR7, `(.L_x_304) ;  /* 0x0000001207047947 */ /* 0x000fea000b800000 */
[----:B------:R-:W-:-:S13]  /*f330*/  ELECT P0, URZ, PT ;  /* 0x00000000003f782f */ /* 0x000fda0003800000 */
.L_x_326:
[----:B------:R-:W0:Y:S01]  /*f340*/  LDC R2, c[0x0][0x28c] ;  /* 0x0000a300ff027b82 */ /* 0x000e220000000800 */
[----:B------:R-:W-:Y:S01]  /*f350*/  BSSY B1, `(.L_x_305) ;  /* 0x000003c000017945 */ /* 0x000fe20003800000 */
[----:B0-----:R-:W-:-:S13]  /*f360*/  ISETP.LT.OR P0, PT, R2, 0x1, !P0 ;  /* 0x000000010200780c */ /* 0x001fda0004701670 */
[----:B------:R-:W-:Y:S05]  /*f370*/  @P0 BRA `(.L_x_306) ;  /* 0x0000000000e40947 */ /* 0x000fea0003800000 */
[----:B------:R-:W-:Y:S02]  /*f380*/  IMAD R5, R5, 0x2, R0 ;  /* 0x0000000205057824 */ /* 0x000fe400078e0200 */
[----:B------:R-:W-:Y:S02]  /*f390*/  IMAD.SHL.U32 R9, R7, 0x100, RZ ;  /* 0x0000010007097824 */ /* 0x000fe400078e00ff */
[----:B------:R-:W-:Y:S02]  /*f3a0*/  IMAD.MOV.U32 R14, RZ, RZ, RZ ;  /* 0x000000ffff0e7224 */ /* 0x000fe400078e00ff */
[----:B------:R-:W-:Y:S02]  /*f3b0*/  IMAD.U32 R15, RZ, RZ, UR28 ;  /* 0x0000001cff0f7e24 */ /* 0x000fe4000f8e00ff */
[----:B------:R-:W-:Y:S02]  /*f3c0*/  IMAD.MOV.U32 R2, RZ, RZ, R8 ;  /* 0x000000ffff027224 */ /* 0x000fe400078e0008 */
[----:B------:R-:W-:-:S02]  /*f3d0*/  IMAD.MOV.U32 R3, RZ, RZ, R11 ;  /* 0x000000ffff037224 */ /* 0x000fc400078e000b */
[----:B------:R-:W-:-:S07]  /*f3e0*/  IMAD.SHL.U32 R7, R5, 0x40, RZ ;  /* 0x0000004005077824 */ /* 0x000fce00078e00ff */
.L_x_309:
[----:B------:R-:W0:Y:S01]  /*f3f0*/  S2UR UR7, SR_CgaCtaId ;  /* 0x00000000000779c3 */ /* 0x000e220000008800 */
[----:B------:R-:W1:Y:S01]  /*f400*/  S2R R16, SR_TID.X ;  /* 0x0000000000107919 */ /* 0x000e620000002100 */
[----:B------:R-:W-:Y:S02]  /*f410*/  MOV R5, 0x400 ;  /* 0x0000040000057802 */ /* 0x000fe40000000f00 */
[----:B------:R-:W-:Y:S01]  /*f420*/  SHF.L.U32 R4, R2, 0x1f, RZ ;  /* 0x0000001f02047819 */ /* 0x000fe200000006ff */
[----:B0-----:R-:W-:-:S05]  /*f430*/  IMAD.U32 R0, RZ, RZ, UR7 ;  /* 0x00000007ff007e24 */ /* 0x001fca000f8e00ff */
[----:B------:R-:W-:Y:S02]  /*f440*/  LEA R12, R0, R5, 0x18 ;  /* 0x00000005000c7211 */ /* 0x000fe400078ec0ff */
[----:B-1----:R-:W-:-:S03]  /*f450*/  LOP3.LUT P1, RZ, R16, 0x7f, RZ, 0xc0, !PT ;  /* 0x0000007f10ff7812 */ /* 0x002fc6000782c0ff */
[----:B------:R-:W-:-:S04]  /*f460*/  IMAD R13, R3, 0x8, R12 ;  /* 0x00000008030d7824 */ /* 0x000fc800078e020c */
[----:B------:R-:W0:Y:S06]  /*f470*/  SYNCS.PHASECHK.TRANS64.TRYWAIT P0, [R13+URZ+0x28], R4 ;  /* 0x000028040d0075a7 */ /* 0x000e2c000800017f */
[----:B------:R-:W1:Y:S01]  /*f480*/  @!P1 LDC R5, c[0x0][0x500] ;  /* 0x00014000ff059b82 */ /* 0x000e620000000800 */
[----:B0-----:R-:W-:Y:S05]  /*f490*/  @!P0 BRA `(.L_x_307) ;  /* 0x0000000c00c88947 */ /* 0x001fea0003800000 */
.L_x_327:
[----:B------:R-:W-:Y:S01]  /*f4a0*/  UPRMT UR7, UR23, 0x9910, URZ ;  /* 0x0000991017077896 */ /* 0x000fe2000800003f */
[----:B-1----:R1:W-:Y:S03]  /*f4b0*/  @!P1 SYNCS.ARRIVE.TRANS64 RZ, [R13+URZ], R5 ;  /* 0x000000050dff99a7 */ /* 0x0023e6000800003f */
[----:B------:R-:W-:-:S06]  /*f4c0*/  UISETP.NE.AND UP0, UPT, UR7, 0x2, UPT ;  /* 0x000000020700788c */ /* 0x000fcc000bf05270 */
[----:B------:R-:W-:-:S13]  /*f4d0*/  PLOP3.LUT P0, PT, PT, PT, UP0, 0x80, 0x0 ;  /* 0x000000000000781c */ /* 0x000fda0003f0f008 */
[----:B-1----:R-:W-:Y:S05]  /*f4e0*/  @P0 BRA `(.L_x_308) ;  /* 0x0000000000040947 */ /* 0x002fea0003800000 */
[----:B------:R-:W-:Y:S01]  /*f4f0*/  BPT.TRAP 0x1 ;  /* 0x000000040000795c */ /* 0x000fe20000300000 */
.L_x_308:
[----:B0-----:R-:W-:Y:S01]  /*f500*/  IMAD R4, R3, 0x2, R0 ;  /* 0x0000000203047824 */ /* 0x001fe200078e0200 */
[----:B------:R-:W-:Y:S01]  /*f510*/  R2UR UR9, R13 ;  /* 0x000000000d0972ca */ /* 0x000fe200000e0000 */
[----:B------:R-:W-:Y:S01]  /*f520*/  VIADD R15, R15, 0xffffffff ;  /* 0xffffffff0f0f7836 */ /* 0x000fe20000000000 */
[----:B------:R-:W-:Y:S01]  /*f530*/  UIADD3 UR14, UP0, UR26, 0xf0, URZ ;  /* 0x000000f01a0e7890 */ /* 0x000fe2000ff1e03f */
[--C-:B------:R-:W-:Y:S01]  /*f540*/  IMAD.U32 R4, R4, 0x1000, R12.reuse ;  /* 0x0000100004047824 */ /* 0x100fe200078e000c */
[----:B------:R-:W-:Y:S01]  /*f550*/  R2UR UR11, R7 ;  /* 0x00000000070b72ca */ /* 0x000fe200000e0000 */
[C---:B------:R-:W-:Y:S01]  /*f560*/  IMAD R12, R3.reuse, 0x4000, R12 ;  /* 0x00004000030c7824 */ /* 0x040fe200078e020c */
[----:B------:R-:W-:Y:S01]  /*f570*/  R2UR UR10, R14 ;  /* 0x000000000e0a72ca */ /* 0x000fe200000e0000 */
[----:B------:R-:W-:Y:S01]  /*f580*/  UIADD3 UR30, UP1, UR26, 0x1f0, URZ ;  /* 0x000001f01a1e7890 */ /* 0x000fe2000ff3e03f */
[----:B------:R-:W-:Y:S01]  /*f590*/  R2UR UR7, R4 ;  /* 0x00000000040772ca */ /* 0x000fe200000e0000 */
[----:B------:R-:W-:Y:S01]  /*f5a0*/  UIADD3.X UR15, URZ, UR27, URZ, UP0, !UPT ;  /* 0x0000001b3f0f7290 */ /* 0x000fe200087fe43f */
[----:B------:R-:W-:Y:S01]  /*f5b0*/  R2UR UR8, R12 ;  /* 0x000000000c0872ca */ /* 0x000fe200000e0000 */
[----:B------:R-:W-:Y:S01]  /*f5c0*/  VIADD R3, R3, 0x1 ;  /* 0x0000000103037836 */ /* 0x000fe20000000000 */
[----:B------:R-:W-:Y:S01]  /*f5d0*/  R2UR UR12, R6 ;  /* 0x00000000060c72ca */ /* 0x000fe200000e0000 */
[----:B------:R-:W-:Y:S01]  /*f5e0*/  UIADD3.X UR31, URZ, UR27, URZ, UP1, !UPT ;  /* 0x0000001b3f1f7290 */ /* 0x000fe20008ffe43f */
[----:B------:R-:W-:Y:S01]  /*f5f0*/  R2UR UR21, R9 ;  /* 0x00000000091572ca */ /* 0x000fe200000e0000 */
[----:B------:R-:W-:Y:S01]  /*f600*/  UMOV UR22, 0x30000 ;  /* 0x0003000000167882 */ /* 0x000fe20000000000 */
[----:B------:R-:W-:Y:S01]  /*f610*/  ISETP.GT.AND P1, PT, R15, 0x1, PT ;  /* 0x000000010f00780c */ /* 0x000fe20003f24270 */
[----:B------:R-:W-:Y:S01]  /*f620*/  UMOV UR16, 0x0 ;  /* 0x0000000000107882 */ /* 0x000fe20000000000 */
[----:B------:R-:W-:Y:S01]  /*f630*/  UMOV UR17, 0x10000000 ;  /* 0x1000000000117882 */ /* 0x000fe20000000000 */
[----:B------:R-:W-:Y:S01]  /*f640*/  ISETP.NE.AND P0, PT, R3, 0x5, PT ;  /* 0x000000050300780c */ /* 0x000fe20003f05270 */
[----:B------:R-:W-:Y:S01]  /*f650*/  VIADD R14, R14, 0x40 ;  /* 0x000000400e0e7836 */ /* 0x000fe20000000000 */
[----:B------:R-:W-:-:S02]  /*f660*/  UIADD3 UR7, UR7, 0x100, URZ ;  /* 0x0000010007077890 */ /* 0x000fc4000fffe03f */
[----:B------:R-:W-:Y:S01]  /*f670*/  UIADD3 UR19, UR8, 0xa100, URZ ;  /* 0x0000a10008137890 */ /* 0x000fe2000fffe03f */
[----:B------:R-:W-:Y:S02]  /*f680*/  SEL R5, RZ, 0x1, P0 ;  /* 0x00000001ff057807 */ /* 0x000fe40000000000 */
[----:B------:R-:W-:Y:S02]  /*f690*/  SEL R3, R3, RZ, P0 ;  /* 0x000000ff03037207 */ /* 0x000fe40000000000 */
[----:B------:R-:W-:Y:S01]  /*f6a0*/  UMOV UR8, UR7 ;  /* 0x0000000700087c82 */ /* 0x000fe20008000000 */
[----:B------:R-:W-:Y:S01]  /*f6b0*/  LOP3.LUT R2, R2, R5, RZ, 0x3c, !PT ;  /* 0x0000000502027212 */ /* 0x000fe200078e3cff */
[----:B------:R0:W-:Y:S02]  /*f6c0*/  UTMALDG.3D.MULTICAST [UR8], [UR14], UR22, desc[UR16] ;  /* 0x000010080e0073b4 */ /* 0x0001e40008011816 */
[----:B0-----:R-:W-:Y:S01]  /*f6d0*/  UMOV UR8, UR19 ;  /* 0x0000001300087c82 */ /* 0x001fe20008000000 */
[----:B------:R-:W-:-:S02]  /*f6e0*/  UMOV UR11, UR21 ;  /* 0x00000015000b7c82 */ /* 0x000fc40008000000 */
[----:B------:R0:W-:Y:S02]  /*f6f0*/  UTMALDG.3D [UR8], [UR30], desc[UR16] ;  /* 0x000010081e0075b4 */ /* 0x0001e40008011000 */
[----:B0-----:R-:W-:Y:S05]  /*f700*/  @P1 BRA `(.L_x_309) ;  /* 0xfffffffc00381947 */ /* 0x001fea000383ffff */
.L_x_306:
[----:B------:R-:W-:Y:S05]  /*f710*/  BSYNC B1 ;  /* 0x0000000000017941 */ /* 0x000fea0003800000 */
.L_x_305:
[----:B------:R-:W2:Y:S01]  /*f720*/  LDL.LU R17, [R1+0x7c] ;  /* 0x00007c0001117983 */ /* 0x000ea20000300800 */
[----:B------:R-:W-:Y:S01]  /*f730*/  LOP3.LUT P1, RZ, R10, 0xff, RZ, 0xc0, !PT ;  /* 0x000000ff0aff7812 */ /* 0x000fe2000782c0ff */
[----:B------:R-:W-:Y:S01]  /*f740*/  VIADD R4, R11, UR20 ;  /* 0x000000140b047c36 */ /* 0x000fe20008000000 */
[----:B------:R-:W-:Y:S01]  /*f750*/  ULDC.64 UR8, c[0x0][0x650] ;  /* 0x0001940000087ab9 */ /* 0x000fe20000000a00 */
[----:B------:R-:W3:Y:S01]  /*f760*/  LDL.LU R16, [R1+0x80] ;  /* 0x0000800001107983 */ /* 0x000ee20000300800 */
[----:B------:R-:W-:Y:S01]  /*f770*/  IMAD.U32 R6, RZ, RZ, UR20 ;  /* 0x00000014ff067e24 */ /* 0x000fe2000f8e00ff */
[----:B------:R-:W-:Y:S01]  /*f780*/  UISETP.GE.U32.AND UP0, UPT, UR20, 0x5, UPT ;  /* 0x000000051400788c */ /* 0x000fe2000bf06070 */
[----:B------:R-:W-:Y:S01]  /*f790*/  ISETP.GT.U32.AND P0, PT, R4, 0x4, PT ;  /* 0x000000040400780c */ /* 0x000fe20003f04070 */
[----:B------:R-:W-:Y:S01]  /*f7a0*/  BSSY B1, `(.L_x_310) ;  /* 0x000006e000017945 */ /* 0x000fe20003800000 */
[----:B------:R-:W-:Y:S01]  /*f7b0*/  IMAD.MOV.U32 R7, RZ, RZ, -0x1 ;  /* 0xffffffffff077424 */ /* 0x000fe200078e00ff */
[----:B------:R-:W-:-:S02]  /*f7c0*/  PRMT R10, RZ, 0x7610, R10 ;  /* 0x00007610ff0a7816 */ /* 0x000fc4000000000a */
[----:B------:R-:W-:Y:S01]  /*f7d0*/  ISETP.LT.U32.AND P0, PT, R6, 0x5, P0 ;  /* 0x000000050600780c */ /* 0x000fe20000701070 */
[----:B------:R-:W-:Y:S01]  /*f7e0*/  IMAD.MOV.U32 R6, RZ, RZ, -0x1 ;  /* 0xffffffffff067424 */ /* 0x000fe200078e00ff */
[----:B------:R-:W0:Y:S01]  /*f7f0*/  @P1 S2R R0, SR_CgaCtaId ;  /* 0x0000000000001919 */ /* 0x000e220000008800 */
[----:B------:R-:W-:Y:S02]  /*f800*/  @P1 MOV R3, 0x400 ;  /* 0x0000040000031802 */ /* 0x000fe40000000f00 */
[----:B------:R-:W-:Y:S02]  /*f810*/  PLOP3.LUT P2, PT, PT, PT, UP0, 0x80, 0x0 ;  /* 0x000000000000781c */ /* 0x000fe40003f4f008 */
[----:B0-----:R-:W-:Y:S01]  /*f820*/  @P1 LEA R5, R0, R3, 0x18 ;  /* 0x0000000300051211 */ /* 0x001fe200078ec0ff */
[----:B------:R-:W-:-:S03]  /*f830*/  IMAD.WIDE.U32 R2, R4, -0x33333333, RZ ;  /* 0xcccccccd04027825 */ /* 0x000fc600078e00ff */
[----:B------:R0:W-:Y:S01]  /*f840*/  @P1 SYNCS.ARRIVE.TRANS64.A1T0 RZ, [R5+URZ+0x68], RZ ;  /* 0x000068ff05ff19a7 */ /* 0x0001e2000810003f */
[----:B------:R-:W-:Y:S02]  /*f850*/  PRMT R2, RZ, 0x7610, R2 ;  /* 0x00007610ff027816 */ /* 0x000fe40000000002 */
[----:B0-----:R-:W-:Y:S02]  /*f860*/  SHF.R.U32.HI R5, RZ, 0x2, R3 ;  /* 0x00000002ff057819 */ /* 0x001fe40000011603 */
[----:B------:R-:W-:-:S03]  /*f870*/  SEL R3, RZ, 0x1, !P0 ;  /* 0x00000001ff037807 */ /* 0x000fc60004000000 */
[----:B------:R-:W-:Y:S01]  /*f880*/  IMAD R11, R5, -0x5, R4 ;  /* 0xfffffffb050b7824 */ /* 0x000fe200078e0204 */
[----:B------:R-:W-:-:S04]  /*f890*/  LOP3.LUT R8, R8, R3, RZ, 0x3c, !PT ;  /* 0x0000000308087212 */ /* 0x000fc800078e3cff */
[----:B------:R-:W-:Y:S01]  /*f8a0*/  @P2 LOP3.LUT R8, R8, 0x1, R5, 0x78, !PT ;  /* 0x0000000108082812 */ /* 0x000fe200078e7805 */
[----:B------:R-:W-:Y:S01]  /*f8b0*/  IMAD.MOV.U32 R5, RZ, RZ, -0x1 ;  /* 0xffffffffff057424 */ /* 0x000fe200078e00ff */
[----:B---3--:R-:W-:-:S04]  /*f8c0*/  IADD3 R16, P1, R16, UR24, RZ ;  /* 0x0000001810107c10 */ /* 0x008fc8000ff3e0ff */
[----:B--2---:R-:W-:Y:S01]  /*f8d0*/  IADD3.X R17, R17, UR18, RZ, P1, !PT ;  /* 0x0000001211117c10 */ /* 0x004fe20008ffe4ff */
[----:B------:R0:W-:Y:S01]  /*f8e0*/  STL [R1+0x80], R16 ;  /* 0x0000801001007387 */ /* 0x0001e20000100800 */
[----:B------:R-:W-:-:S03]  /*f8f0*/  ISETP.GE.U32.AND P0, PT, R16, UR8, PT ;  /* 0x0000000810007c0c */ /* 0x000fc6000bf06070 */
[----:B------:R0:W-:Y:S01]  /*f900*/  STL [R1+0x7c], R17 ;  /* 0x00007c1101007387 */ /* 0x0001e20000100800 */
[----:B------:R-:W-:-:S13]  /*f910*/  ISETP.GE.U32.AND.EX P0, PT, R17, UR9, PT, P0 ;  /* 0x0000000911007c0c */ /* 0x000fda000bf06100 */
[----:B0-----:R-:W-:Y:S05]  /*f920*/  @P0 BRA `(.L_x_311) ;  /* 0x0000000400540947 */ /* 0x001fea0003800000 */
[----:B------:R-:W-:Y:S01]  /*f930*/  ULDC.64 UR8, c[0x0][0x628] ;  /* 0x00018a0000087ab9 */ /* 0x000fe20000000a00 */
[----:B------:R-:W0:Y:S01]  /*f940*/  S2R R12, SR_CTAID.X ;  /* 0x00000000000c7919 */ /* 0x000e220000002500 */
[----:B------:R-:W-:Y:S01]  /*f950*/  ISETP.NE.U32.AND P0, PT, RZ, UR8, PT ;  /* 0x00000008ff007c0c */ /* 0x000fe2000bf05070 */
[----:B------:R-:W-:Y:S01]  /*f960*/  ULDC UR10, c[0x0][0x630] ;  /* 0x00018c00000a7ab9 */ /* 0x000fe20000000800 */
[----:B------:R-:W-:Y:S01]  /*f970*/  IMAD.MOV.U32 R2, RZ, RZ, R16 ;  /* 0x000000ffff027224 */ /* 0x000fe200078e0010 */
[----:B------:R-:W1:Y:S01]  /*f980*/  S2R R9, SR_CTAID.Y ;  /* 0x0000000000097919 */ /* 0x000e620000002600 */
[----:B------:R-:W-:Y:S01]  /*f990*/  ISETP.NE.AND.EX P0, PT, RZ, UR9, PT, P0 ;  /* 0x00000009ff007c0c */ /* 0x000fe2000bf05300 */
[----:B------:R-:W-:-:S12]  /*f9a0*/  IMAD.MOV.U32 R3, RZ, RZ, R17 ;  /* 0x000000ffff037224 */ /* 0x000fd800078e0011 */
[----:B------:R-:W-:Y:S05]  /*f9b0*/  @!P0 BRA `(.L_x_312) ;  /* 0x0000000000288947 */ /* 0x000fea0003800000 */
[----:B------:R-:W-:Y:S02]  /*f9c0*/  ULDC UR7, c[0x0][0x634] ;  /* 0x00018d0000077ab9 */ /* 0x000fe40000000800 */
[----:B------:R-:W-:-:S05]  /*f9d0*/  IADD3 R7, P0, R16, UR7, RZ ;  /* 0x0000000710077c10 */ /* 0x000fca000ff1e0ff */
[----:B------:R-:W-:-:S04]  /*f9e0*/  IMAD.X R13, RZ, RZ, R17, P0 ;  /* 0x000000ffff0d7224 */ /* 0x000fc800000e0611 */
[----:B------:R-:W-:-:S04]  /*f9f0*/  IMAD.WIDE.U32 R4, R13, UR8, RZ ;  /* 0x000000080d047c25 */ /* 0x000fc8000f8e00ff */
[----:B------:R-:W-:-:S04]  /*fa00*/  IMAD.WIDE.U32 R4, P0, R7, UR9, R4 ;  /* 0x0000000907047c25 */ /* 0x000fc8000f800004 */
[----:B------:R-:W-:-:S04]  /*fa10*/  IMAD.WIDE.U32 R6, R7, UR8, RZ ;  /* 0x0000000807067c25 */ /* 0x000fc8000f8e00ff */
[----:B------:R-:W-:Y:S01]  /*fa20*/  IMAD.X R3, RZ, RZ, RZ, P0 ;  /* 0x000000ffff037224 */ /* 0x000fe200000e06ff */
[----:B------:R-:W-:Y:S01]  /*fa30*/  IADD3 RZ, P0, R7, R4, RZ ;  /* 0x0000000407ff7210 */ /* 0x000fe20007f1e0ff */
[----:B------:R-:W-:-:S04]  /*fa40*/  IMAD.MOV.U32 R2, RZ, RZ, R5 ;  /* 0x000000ffff027224 */ /* 0x000fc800078e0005 */
[----:B------:R-:W-:-:S08]  /*fa50*/  IMAD.WIDE.U32.X R2, R13, UR9, R2, P0 ;  /* 0x000000090d027c25 */ /* 0x000fd000080e0402 */
.L_x_312:
[--C-:B------:R-:W-:Y:S01]  /*fa60*/  SHF.R.U64 R6, R2, UR10, R3.reuse ;  /* 0x0000000a02067c19 */ /* 0x100fe20008001203 */
[----:B------:R-:W-:Y:S01]  /*fa70*/  ULDC.64 UR8, c[0x0][0x620] ;  /* 0x0001880000087ab9 */ /* 0x000fe20000000a00 */
[----:B------:R-:W-:Y:S01]  /*fa80*/  SHF.R.U32.HI R2, RZ, UR10, R3 ;  /* 0x0000000aff027c19 */ /* 0x000fe20008011603 */
[----:B------:R-:W-:Y:S01]  /*fa90*/  IMAD.MOV.U32 R3, RZ, RZ, R17 ;  /* 0x000000ffff037224 */ /* 0x000fe200078e0011 */
[----:B------:R-:W-:Y:S01]  /*faa0*/  IADD3 R5, P0, RZ, -R6, RZ ;  /* 0x80000006ff057210 */ /* 0x000fe20007f1e0ff */
[----:B------:R-:W-:Y:S01]  /*fab0*/  ULDC UR7, c[0x0][0x150] ;  /* 0x0000540000077ab9 */ /* 0x000fe20000000800 */
[----:B0-----:R-:W-:Y:S01]  /*fac0*/  I2FP.F32.U32 R7, R12 ;  /* 0x0000000c00077245 */ /* 0x001fe20000201000 */
[----:B------:R-:W0:Y:S01]  /*fad0*/  LDC R19, c[0x0][0x144] ;  /* 0x00005100ff137b82 */ /* 0x000e220000000800 */
[----:B------:R-:W-:Y:S01]  /*fae0*/  ULDC.64 UR10, c[0x0][0x640] ;  /* 0x00019000000a7ab9 */ /* 0x000fe20000000a00 */
[----:B------:R-:W-:Y:S01]  /*faf0*/  IMAD.X R2, RZ, RZ, ~R2, P0 ;  /* 0x000000ffff027224 */ /* 0x000fe200000e0e02 */
[----:B------:R-:W-:-:S03]  /*fb00*/  ISETP.NE.U32.AND P0, PT, RZ, UR10, PT ;  /* 0x0000000aff007c0c */ /* 0x000fc6000bf05070 */
[----:B------:R-:W-:Y:S01]  /*fb10*/  IMAD R4, R2, UR8, RZ ;  /* 0x0000000802047c24 */ /* 0x000fe2000f8e02ff */
[----:B------:R-:W-:Y:S01]  /*fb20*/  ISETP.NE.AND.EX P0, PT, RZ, UR11, PT, P0 ;  /* 0x0000000bff007c0c */ /* 0x000fe2000bf05300 */
[----:B------:R-:W-:Y:S01]  /*fb30*/  IMAD.MOV.U32 R2, RZ, RZ, R16 ;  /* 0x000000ffff027224 */ /* 0x000fe200078e0010 */
[----:B------:R-:W2:Y:S03]  /*fb40*/  LDC R14, c[0x0][0x148] ;  /* 0x00005200ff0e7b82 */ /* 0x000ea60000000800 */
[----:B------:R-:W-:Y:S01]  /*fb50*/  IMAD.WIDE.U32 R2, R5, UR8, R2 ;  /* 0x0000000805027c25 */ /* 0x000fe2000f8e0002 */
[----:B------:R-:W-:-:S03]  /*fb60*/  ULDC UR8, c[0x0][0x154] ;  /* 0x0000550000087ab9 */ /* 0x000fc60000000800 */
[----:B------:R-:W-:Y:S02]  /*fb70*/  IMAD R5, R5, UR9, R4 ;  /* 0x0000000905057c24 */ /* 0x000fe4000f8e0204 */
[----:B------:R-:W-:Y:S01]  /*fb80*/  FMUL R4, R7, UR7 ;  /* 0x0000000707047c20 */ /* 0x000fe20008400000 */
[----:B------:R-:W-:Y:S01]  /*fb90*/  ULDC UR7, c[0x0][0x618] ;  /* 0x0001860000077ab9 */ /* 0x000fe20000000800 */
[----:B------:R-:W-:Y:S01]  /*fba0*/  ULDC UR9, c[0x0][0x608] ;  /* 0x0001820000097ab9 */ /* 0x000fe20000000800 */
[----:B------:R-:W-:-:S03]  /*fbb0*/  IMAD.IADD R3, R3, 0x1, R5 ;  /* 0x0000000103037824 */ /* 0x000fc600078e0205 */
[----:B------:R-:W3:Y:S02]  /*fbc0*/  F2I.U32.TRUNC.NTZ R4, R4 ;  /* 0x0000000400047305 */ /* 0x000ee4000020f000 */
[----:B------:R-:W-:Y:S02]  /*fbd0*/  SHF.R.U64 R7, R2, UR7, R3 ;  /* 0x0000000702077c19 */ /* 0x000fe40008001203 */
[----:B-1----:R-:W-:-:S05]  /*fbe0*/  I2FP.F32.U32 R2, R9 ;  /* 0x0000000900027245 */ /* 0x002fca0000201000 */
[----:B------:R-:W-:Y:S01]  /*fbf0*/  FMUL R5, R2, UR8 ;  /* 0x0000000802057c20 */ /* 0x000fe20008400000 */
[----:B------:R-:W-:Y:S01]  /*fc00*/  SHF.R.U32.HI R2, RZ, UR7, R3 ;  /* 0x00000007ff027c19 */ /* 0x000fe20008011603 */
[----:B------:R-:W-:Y:S02]  /*fc10*/  ULDC UR7, c[0x0][0x658] ;  /* 0x0001960000077ab9 */ /* 0x000fe40000000800 */
[----:B------:R1:W4:Y:S01]  /*fc20*/  F2I.U32.TRUNC.NTZ R16, R5 ;  /* 0x0000000500107305 */ /* 0x000322000020f000 */
[----:B------:R-:W-:Y:S01]  /*fc30*/  SHF.R.U64 R15, R7, UR9, R2 ;  /* 0x00000009070f7c19 */ /* 0x000fe20008001202 */
[----:B---3--:R-:W-:Y:S01]  /*fc40*/  IMAD.MOV R4, RZ, RZ, -R4 ;  /* 0x000000ffff047224 */ /* 0x008fe200078e0a04 */
[----:B------:R-:W-:-:S03]  /*fc50*/  SHF.R.U32.HI R2, RZ, UR9, R2 ;  /* 0x00000009ff027c19 */ /* 0x000fc60008011602 */
[----:B0-----:R-:W-:Y:S01]  /*fc60*/  IMAD R12, R19, R4, R12 ;  /* 0x00000004130c7224 */ /* 0x001fe200078e020c */
[--C-:B------:R-:W-:Y:S02]  /*fc70*/  SHF.R.U64 R13, R15, UR7, R2.reuse ;  /* 0x000000070f0d7c19 */ /* 0x100fe40008001202 */
[----:B------:R-:W-:-:S03]  /*fc80*/  SHF.R.U32.HI R17, RZ, UR7, R2 ;  /* 0x00000007ff117c19 */ /* 0x000fc60008011602 */
[----:B------:R-:W-:Y:S02]  /*fc90*/  IMAD.MOV.U32 R2, RZ, RZ, R13 ;  /* 0x000000ffff027224 */ /* 0x000fe400078e000d */
[----:B------:R-:W-:Y:S01]  /*fca0*/  IMAD.MOV.U32 R3, RZ, RZ, R17 ;  /* 0x000000ffff037224 */ /* 0x000fe200078e0011 */
[----:B-12-4-:R-:W-:Y:S06]  /*fcb0*/  @!P0 BRA `(.L_x_313) ;  /* 0x0000000000288947 */ /* 0x016fec0003800000 */
[----:B------:R-:W-:Y:S02]  /*fcc0*/  ULDC UR7, c[0x0][0x64c] ;  /* 0x0001930000077ab9 */ /* 0x000fe40000000800 */
[----:B------:R-:W-:-:S05]  /*fcd0*/  IADD3 R3, P0, R13, UR7, RZ ;  /* 0x000000070d037c10 */ /* 0x000fca000ff1e0ff */
[----:B------:R-:W-:-:S04]  /*fce0*/  IMAD.X R17, RZ, RZ, R17, P0 ;  /* 0x000000ffff117224 */ /* 0x000fc800000e0611 */
[----:B------:R-:W-:-:S04]  /*fcf0*/  IMAD.WIDE.U32 R4, R17, UR10, RZ ;  /* 0x0000000a11047c25 */ /* 0x000fc8000f8e00ff */
[----:B------:R-:W-:-:S04]  /*fd00*/  IMAD.WIDE.U32 R4, P0, R3, UR11, R4 ;  /* 0x0000000b03047c25 */ /* 0x000fc8000f800004 */
[----:B------:R-:W-:-:S04]  /*fd10*/  IMAD.WIDE.U32 R2, R3, UR10, RZ ;  /* 0x0000000a03027c25 */ /* 0x000fc8000f8e00ff */
[----:B------:R-:W-:Y:S01]  /*fd20*/  IMAD.MOV.U32 R2, RZ, RZ, R5 ;  /* 0x000000ffff027224 */ /* 0x000fe200078e0005 */
[----:B------:R-:W-:Y:S01]  /*fd30*/  IADD3 RZ, P1, R3, R4, RZ ;  /* 0x0000000403ff7210 */ /* 0x000fe20007f3e0ff */
[----:B------:R-:W-:-:S04]  /*fd40*/  IMAD.X R3, RZ, RZ, RZ, P0 ;  /* 0x000000ffff037224 */ /* 0x000fc800000e06ff */
[----:B------:R-:W-:-:S08]  /*fd50*/  IMAD.WIDE.U32.X R2, R17, UR11, R2, P1 ;  /* 0x0000000b11027c25 */ /* 0x000fd000088e0402 */
.L_x_313:
[----:B------:R-:W-:Y:S01]  /*fd60*/  ULDC UR7, c[0x0][0x648] ;  /* 0x0001920000077ab9 */ /* 0x000fe20000000800 */
[----:B------:R-:W-:Y:S01]  /*fd70*/  LOP3.LUT R15, R15, UR6, RZ, 0xc0, !PT ;  /* 0x000000060f0f7c12 */ /* 0x000fe2000f8ec0ff */
[----:B------:R-:W-:Y:S01]  /*fd80*/  IMAD.MOV R16, RZ, RZ, -R16 ;  /* 0x000000ffff107224 */ /* 0x000fe200078e0a10 */
[----:B------:R-:W-:Y:S01]  /*fd90*/  SHF.R.U64 R2, R2, UR7, R3 ;  /* 0x0000000702027c19 */ /* 0x000fe20008001203 */
[----:B------:R-:W-:Y:S01]  /*fda0*/  ULDC UR7, c[0x0][0x638] ;  /* 0x00018e0000077ab9 */ /* 0x000fe20000000800 */
[----:B------:R-:W-:Y:S01]  /*fdb0*/  ULDC UR8, c[0x0][0x610] ;  /* 0x0001840000087ab9 */ /* 0x000fe20000000800 */
[----:B------:R-:W-:Y:S02]  /*fdc0*/  @P3 IMAD R12, R14, R16, R9 ;  /* 0x000000100e0c3224 */ /* 0x000fe400078e0209 */
[----:B------:R-:W-:Y:S02]  /*fdd0*/  IMAD.MOV R4, RZ, RZ, -R2 ;  /* 0x000000ffff047224 */ /* 0x000fe400078e0a02 */
[----:B------:R-:W-:Y:S01]  /*fde0*/  IMAD R5, R2, UR5, R15 ;  /* 0x0000000502057c24 */ /* 0x000fe2000f8e020f */
[----:B------:R-:W-:Y:S01]  /*fdf0*/  LOP3.LUT R2, R7, UR4, RZ, 0xc0, !PT ;  /* 0x0000000407027c12 */ /* 0x000fe2000f8ec0ff */
[----:B------:R-:W-:Y:S01]  /*fe00*/  IMAD R13, R4, UR7, R13 ;  /* 0x00000007040d7c24 */ /* 0x000fe2000f8e020d */
[----:B------:R-:W-:Y:S01]  /*fe10*/  ULDC UR7, c[0x0][0x600] ;  /* 0x0001800000077ab9 */ /* 0x000fe20000000800 */
[----:B------:R-:W-:-:S02]  /*fe20*/  IMAD R5, R5, UR8, R12 ;  /* 0x0000000805057c24 */ /* 0x000fc4000f8e020c */
[----:B------:R-:W-:Y:S02]  /*fe30*/  IMAD R4, R13, UR7, R2 ;  /* 0x000000070d047c24 */ /* 0x000fe4000f8e0202 */
[----:B------:R-:W-:-:S03]  /*fe40*/  IMAD.MOV.U32 R3, RZ, RZ, 0x1 ;  /* 0x00000001ff037424 */ /* 0x000fc600078e00ff */
[----:B------:R-:W-:Y:S02]  /*fe50*/  SEL R7, R4, R5, !P3 ;  /* 0x0000000504077207 */ /* 0x000fe40005800000 */
[----:B------:R-:W-:Y:S02]  /*fe60*/  PRMT R2, R3, 0x7610, R2 ;  /* 0x0000761003027816 */ /* 0x000fe40000000002 */
[----:B------:R-:W-:-:S07]  /*fe70*/  SEL R5, R5, R4, !P3 ;  /* 0x0000000405057207 */ /* 0x000fce0005800000 */
.L_x_311:
[----:B------:R-:W-:Y:S05]  /*fe80*/  BSYNC B1 ;  /* 0x0000000000017941 */ /* 0x000fea0003800000 */
.L_x_310:
[----:B------:R-:W-:-:S13]  /*fe90*/  LOP3.LUT P0, RZ, R2, 0xff, RZ, 0xc0, !PT ;  /* 0x000000ff02ff7812 */ /* 0x000fda000780c0ff */
[----:B------:R-:W-:Y:S05]  /*fea0*/  @P0 BRA `(.L_x_314) ;  /* 0xfffffff400180947 */ /* 0x000fea000383ffff */
[----:B------:R-:W-:Y:S05]  /*feb0*/  BSYNC B0 ;  /* 0x0000000000007941 */ /* 0x000fea0003800000 */
.L_x_303:
[----:B------:R-:W-:-:S03]  /*fec0*/  UMOV UR7, 0xffffffff ;  /* 0xffffffff00077882 */ /* 0x000fc60000000000 */
[----:B------:R-:W-:Y:S05]  /*fed0*/  BRA.DIV UR7, `(.L_x_315) ;  /* 0x00000006074c7947 */ /* 0x000fea000b800000 */
[----:B------:R-:W-:-:S13]  /*fee0*/  ELECT P0, URZ, PT ;  /* 0x00000000003f782f */ /* 0x000fda0003800000 */
.L_x_330:
[----:B------:R-:W-:Y:S04]  /*fef0*/  BSSY B0, `(.L_x_316) ;  /* 0x0000035000007945 */ /* 0x000fe80003800000 */
[----:B------:R-:W-:Y:S05]  /*ff00*/  @!P0 BRA `(.L_x_317) ;  /* 0x0000000000cc8947 */ /* 0x000fea0003800000 */
[----:B------:R-:W-:-:S04]  /*ff10*/  ULOP3.LUT UR7, UR13, 0x2, URZ, 0xfc, !UPT ;  /* 0x000000020d077892 */ /* 0x000fc8000f8efc3f */
[----:B------:R-:W-:-:S06]  /*ff20*/  UISETP.NE.AND UP0, UPT, UR7, 0x3, UPT ;  /* 0x000000030700788c */ /* 0x000fcc000bf05270 */
[----:B------:R-:W-:-:S13]  /*ff30*/  PLOP3.LUT P0, PT, PT, PT, UP0, 0x80, 0x0 ;  /* 0x000000000000781c */ /* 0x000fda0003f0f008 */
[----:B------:R-:W-:Y:S05]  /*ff40*/  @!P0 BRA `(.L_x_318) ;  /* 0x0000000000048947 */ /* 0x000fea0003800000 */
[----:B------:R-:W-:Y:S01]  /*ff50*/  BPT.TRAP 0x1 ;  /* 0x000000040000795c */ /* 0x000fe20000300000 */
.L_x_318:
[----:B------:R-:W0:Y:S01]  /*ff60*/  S2R R3, SR_CgaCtaId ;  /* 0x0000000000037919 */ /* 0x000e220000008800 */
[----:B------:R-:W-:Y:S02]  /*ff70*/  MOV R0, 0x400 ;  /* 0x0000040000007802 */ /* 0x000fe40000000f00 */
[----:B------:R-:W-:Y:S02]  /*ff80*/  SHF.L.U32 R2, R8, 0x1f, RZ ;  /* 0x0000001f08027819 */ /* 0x000fe400000006ff */
[----:B0-----:R-:W-:-:S05]  /*ff90*/  LEA R0, R3, R0, 0x18 ;  /* 0x0000000003007211 */ /* 0x001fca00078ec0ff */
[----:B------:R-:W-:-:S04]  /*ffa0*/  VIADD R0, R0, 0x28 ;  /* 0x0000002800007836 */ /* 0x000fc80000000000 */
[C---:B------:R-:W-:Y:S02]  /*ffb0*/  IMAD R5, R11.reuse, 0x8, R0 ;  /* 0x000000080b057824 */ /* 0x040fe400078e0200 */
[----:B------:R-:W-:Y:S02]  /*ffc0*/  VIADD R11, R11, 0x1 ;  /* 0x000000010b0b7836 */ /* 0x000fe40000000000 */
[----:B------:R-:W0:Y:S03]  /*ffd0*/  SYNCS.PHASECHK.TRANS64.TRYWAIT P0, [R5+URZ], R2 ;  /* 0x00000002050075a7 */ /* 0x000e26000800017f */
[----:B------:R-:W-:-:S04]  /*ffe0*/  ISETP.NE.AND P1, PT, R11, 0x5, PT ;  /* 0x000000050b00780c */ /* 0x000fc80003f25270 */
[----:B------:R-:W-:Y:S02]  /*fff0*/  SEL R3, RZ, 0x1, P1 ;  /* 0x00000001ff037807 */ /* 0x000fe40000800000 */
[----:B------:R-:W-:Y:S02]  /*10000*/  SEL R11, R11, RZ, P1 ;  /* 0x000000ff0b0b7207 */ /* 0x000fe40000800000 */
[----:B------:R-:W-:-:S03]  /*10010*/  LOP3.LUT R8, R8, R3, RZ, 0x3c, !PT ;  /* 0x0000000308087212 */ /* 0x000fc600078e3cff */
[----:B------:R-:W-:Y:S01]  /*10020*/  IMAD R7, R11, 0x8, R0 ;  /* 0x000000080b077824 */ /* 0x000fe200078e0200 */
[----:B------:R-:W-:Y:S01]  /*10030*/  SHF.L.U32 R4, R8, 0x1f, RZ ;  /* 0x0000001f08047819 */ /* 0x000fe200000006ff */
[----:B0-----:R-:W-:Y:S06]  /*10040*/  @!P0 BRA `(.L_x_319) ;  /* 0x0000000400108947 */ /* 0x001fec0003800000 */
.L_x_331:
[----:B------:R-:W1:Y:S01]  /*10050*/  SYNCS.PHASECHK.TRANS64.TRYWAIT P0, [R7+URZ], R4 ;  /* 0x00000004070075a7 */ /* 0x000e62000800017f */
[----:B0-----:R-:W-:-:S05]  /*10060*/  VIADD R2, R11, 0x1 ;  /* 0x000000010b027836 */ /* 0x001fca0000000000 */
[----:B------:R-:W-:-:S04]  /*10070*/  ISETP.NE.AND P1, PT, R2, 0x5, PT ;  /* 0x000000050200780c */ /* 0x000fc80003f25270 */
[----:B------:R-:W-:Y:S02]  /*10080*/  SEL R3, RZ, 0x1, P1 ;  /* 0x00000001ff037807 */ /* 0x000fe40000800000 */
[----:B------:R-:W-:Y:S02]  /*10090*/  SEL R9, R2, RZ, P1 ;  /* 0x000000ff02097207 */ /* 0x000fe40000800000 */
[----:B------:R-:W-:-:S03]  /*100a0*/  LOP3.LUT R8, R8, R3, RZ, 0x3c, !PT ;  /* 0x0000000308087212 */ /* 0x000fc600078e3cff */
[----:B------:R-:W-:Y:S01]  /*100b0*/  IMAD R10, R9, 0x8, R0 ;  /* 0x00000008090a7824 */ /* 0x000fe200078e0200 */
[----:B------:R-:W-:Y:S01]  /*100c0*/  SHF.L.U32 R5, R8, 0x1f, RZ ;  /* 0x0000001f08057819 */ /* 0x000fe200000006ff */
[----:B-1----:R-:W-:Y:S06]  /*100d0*/  @!P0 BRA `(.L_x_320) ;  /* 0x0000000400008947 */ /* 0x002fec0003800000 */
.L_x_332:
[----:B------:R-:W1:Y:S01]  /*100e0*/  SYNCS.PHASECHK.TRANS64.TRYWAIT P0, [R10+URZ], R5 ;  /* 0x000000050a0075a7 */ /* 0x000e62000800017f */
[----:B------:R-:W-:-:S05]  /*100f0*/  VIADD R2, R9, 0x1 ;  /* 0x0000000109027836 */ /* 0x000fca0000000000 */
[----:B------:R-:W-:-:S04]  /*10100*/  ISETP.NE.AND P1, PT, R2, 0x5, PT ;  /* 0x000000050200780c */ /* 0x000fc80003f25270 */
[----:B------:R-:W-:Y:S02]  /*10110*/  SEL R3, RZ, 0x1, P1 ;  /* 0x00000001ff037807 */ /* 0x000fe40000800000 */
[----:B0-----:R-:W-:Y:S02]  /*10120*/  SEL R7, R2, RZ, P1 ;  /* 0x000000ff02077207 */ /* 0x001fe40000800000 */
[----:B------:R-:W-:-:S03]  /*10130*/  LOP3.LUT R9, R8, R3, RZ, 0x3c, !PT ;  /* 0x0000000308097212 */ /* 0x000fc600078e3cff */
[----:B------:R-:W-:Y:S01]  /*10140*/  IMAD R11, R7, 0x8, R0 ;  /* 0x00000008070b7824 */ /* 0x000fe200078e0200 */
[----:B------:R-:W-:Y:S01]  /*10150*/  SHF.L.U32 R6, R9, 0x1f, RZ ;  /* 0x0000001f09067819 */ /* 0x000fe200000006ff */
[----:B-1----:R-:W-:Y:S06]  /*10160*/  @!P0 BRA `(.L_x_321) ;  /* 0x0000000000f08947 */ /* 0x002fec0003800000 */
.L_x_333:
[----:B------:R-:W1:Y:S01]  /*10170*/  SYNCS.PHASECHK.TRANS64.TRYWAIT P0, [R11+URZ], R6 ;  /* 0x000000060b0075a7 */ /* 0x000e62000800017f */
[----:B------:R-:W-:-:S05]  /*10180*/  VIADD R2, R7, 0x1 ;  /* 0x0000000107027836 */ /* 0x000fca0000000000 */
[----:B------:R-:W-:-:S04]  /*10190*/  ISETP.NE.AND P1, PT, R2, 0x5, PT ;  /* 0x000000050200780c */ /* 0x000fc80003f25270 */
[----:B------:R-:W-:Y:S02]  /*101a0*/  SEL R4, RZ, 0x1, P1 ;  /* 0x00000001ff047807 */ /* 0x000fe40000800000 */
[----:B------:R-:W-:Y:S02]  /*101b0*/  SEL R3, R2, RZ, P1 ;  /* 0x000000ff02037207 */ /* 0x000fe40000800000 */
[----:B------:R-:W-:Y:S01]  /*101c0*/  LOP3.LUT R4, R9, R4, RZ, 0x3c, !PT ;  /* 0x0000000409047212 */ /* 0x000fe200078e3cff */
[----:B-1----:R-:W-:Y:S06]  /*101d0*/  @!P0 BRA `(.L_x_322) ;  /* 0x0000000000e88947 */ /* 0x002fec0003800000 */
.L_x_334:
[----:B------:R-:W-:Y:S01]  /*101e0*/  IMAD R3, R3, 0x8, R0 ;  /* 0x0000000803037824 */ /* 0x000fe200078e0200 */
[----:B------:R-:W-:-:S07]  /*101f0*/  SHF.L.U32 R0, R4, 0x1f, RZ ;  /* 0x0000001f04007819 */ /* 0x000fce00000006ff */
.L_x_323:
[----:B--2---:R2:W3:Y:S02]  /*10200*/  SYNCS.PHASECHK.TRANS64.TRYWAIT P0, [R3+URZ], R0 ;  /* 0x00000000030075a7 */ /* 0x0044e4000800017f */
[----:B---3--:R-:W-:Y:S05]  /*10210*/  @!P0 NANOSLEEP.SYNCS 0x989680 ;  /* 0x009896800000895d */ /* 0x008fea0003900000 */
[----:B------:R-:W3:Y:S02]  /*10220*/  @!P0 SYNCS.PHASECHK.TRANS64 P0, [R3+URZ], R0 ;  /* 0x00000000030085a7 */ /* 0x000ee4000800007f */
[----:B---3--:R-:W-:Y:S05]  /*10230*/  @!P0 BRA `(.L_x_323) ;  /* 0xfffffffc00f08947 */ /* 0x008fea000383ffff */
.L_x_317:
[----:B------:R-:W-:Y:S05]  /*10240*/  BSYNC B0 ;  /* 0x0000000000007941 */ /* 0x000fea0003800000 */
.L_x_316:
[----:B------:R-:W-:Y:S05]  /*10250*/  EXIT ;  /* 0x000000000000794d */ /* 0x000fea0003800000 */
.L_x_21:
[----:B-1----:R-:W-:-:S04]  /*10260*/  IMAD.U32 R3, RZ, RZ, UR6 ;  /* 0x00000006ff037e24 */ /* 0x002fc8000f8e00ff */
[----:B------:R1:W2:Y:S03]  /*10270*/  SYNCS.PHASECHK.TRANS64.TRYWAIT P1, [R3+URZ], R0 ;  /* 0x00000000030075a7 */ /* 0x0002a6000802017f */
[----:B--2---:R-:W-:Y:S05]  /*10280*/  @!P1 NANOSLEEP.SYNCS 0x989680 ;  /* 0x009896800000995d */ /* 0x004fea0003900000 */
[----:B------:R-:W2:Y:S02]  /*10290*/  @!P1 SYNCS.PHASECHK.TRANS64 P1, [R3+URZ], R0 ;  /* 0x00000000030095a7 */ /* 0x000ea4000802007f */
[----:B--2---:R-:W-:Y:S05]  /*102a0*/  @!P1 BRA `(.L_x_21) ;  /* 0xfffffffc00ec9947 */ /* 0x004fea000383ffff */
[----:B------:R-:W-:Y:S05]  /*102b0*/  BRA `(.L_x_20) ;  /* 0xffffff1800c07947 */ /* 0x000fea000383ffff */
.L_x_27:
[----:B-----5:R1:W-:Y:S02]  /*102c0*/  STL [R1+0x8c], R0 ;  /* 0x00008c0001007387 */ /* 0x0203e40000100800 */
[----:B-1----:R-:W-:-:S04]  /*102d0*/  IMAD.U32 R0, RZ, RZ, UR9 ;  /* 0x00000009ff007e24 */ /* 0x002fc8000f8e00ff */
[----:B------:R1:W3:Y:S03]  /*102e0*/  SYNCS.PHASECHK.TRANS64.TRYWAIT P1, [R0+URZ], R229 ;  /* 0x000000e5000075a7 */ /* 0x0002e6000802017f */
[----:B---3--:R-:W-:Y:S05]  /*102f0*/  @!P1 NANOSLEEP.SYNCS 0x989680 ;  /* 0x009896800000995d */ /* 0x008fea0003900000 */
[----:B------:R1:W3:Y:S02]  /*10300*/  @!P1 SYNCS.PHASECHK.TRANS64 P1, [R0+URZ], R229 ;  /* 0x000000e5000095a7 */ /* 0x0002e4000802007f */
[----:B-1----:R1:W5:Y:S02]  /*10310*/  LDL.LU R0, [R1+0x8c] ;  /* 0x00008c0001007983 */ /* 0x0023640000300800 */
[----:B-1-3--:R-:W-:Y:S05]  /*10320*/  @!P1 BRA `(.L_x_27) ;  /* 0xfffffffc00e49947 */ /* 0x00afea000383ffff */
[----:B------:R-:W-:Y:S05]  /*10330*/  BRA `(.L_x_26) ;  /* 0xffffff2c00347947 */ /* 0x000fea000383ffff */
.L_x_304:
[----:B------:R-:W-:Y:S01]  /*10340*/  BSSY B1, `(.L_x_324) ;  /* 0x0000006000017945 */ /* 0x000fe20003800000 */
[----:B------:R-:W-:-:S07]  /*10350*/  IMAD.MOV.U32 R2, RZ, RZ, -0x1 ;  /* 0xffffffffff027424 */ /* 0x000fce00078e00ff */
[----:B------:R-:W-:Y:S05]  /*10360*/  WARPSYNC.COLLECTIVE R2, `(.L_x_325) ;  /* 0x00000000020c7348 */ /* 0x000fea0003c00000 */
[----:B------:R-:W-:Y:S02]  /*10370*/  ELECT P0, UR62, PT ;  /* 0x00000000003e782f */ /* 0x000fe40003800000 */
[----:B------:R-:W-:Y:S01]  /*10380*/  MOV R2, UR62 ;  /* 0x0000003e00027c02 */ /* 0x000fe20008000f00 */
[----:B------:R-:W-:Y:S10]  /*10390*/  ENDCOLLECTIVE ;  /* 0x000000000000791b */ /* 0x000ff40003800000 */
.L_x_325:
[----:B------:R-:W-:Y:S05]  /*103a0*/  BSYNC B1 ;  /* 0x0000000000017941 */ /* 0x000fea0003800000 */
.L_x_324:
[----:B------:R-:W-:Y:S05]  /*103b0*/  BRA `(.L_x_326) ;  /* 0xffffffec00e07947 */ /* 0x000fea000383ffff */
.L_x_307:
[----:B0-----:R0:W2:Y:S02]  /*103c0*/  SYNCS.PHASECHK.TRANS64.TRYWAIT P0, [R13+URZ+0x28], R4 ;  /* 0x000028040d0075a7 */ /* 0x0010a4000800017f */
[----:B--2---:R-:W-:Y:S05]  /*103d0*/  @!P0 NANOSLEEP.SYNCS 0x989680 ;  /* 0x009896800000895d */ /* 0x004fea0003900000 */
[----:B------:R-:W2:Y:S02]  /*103e0*/  @!P0 SYNCS.PHASECHK.TRANS64 P0, [R13+URZ+0x28], R4 ;  /* 0x000028040d0085a7 */ /* 0x000ea4000800007f */
[----:B--2---:R-:W-:Y:S05]  /*103f0*/  @!P0 BRA `(.L_x_307) ;  /* 0xfffffffc00f08947 */ /* 0x004fea000383ffff */
[----:B------:R-:W-:Y:S05]  /*10400*/  BRA `(.L_x_327) ;  /* 0xfffffff000247947 */ /* 0x000fea000383ffff */
.L_x_315:
[----:B------:R-:W-:Y:S01]  /*10410*/  BSSY B0, `(.L_x_328) ;  /* 0x0000006000007945 */ /* 0x000fe20003800000 */
[----:B------:R-:W-:-:S07]  /*10420*/  IMAD.MOV.U32 R2, RZ, RZ, -0x1 ;  /* 0xffffffffff027424 */ /* 0x000fce00078e00ff */
[----:B------:R-:W-:Y:S05]  /*10430*/  WARPSYNC.COLLECTIVE R2, `(.L_x_329) ;  /* 0x00000000020c7348 */ /* 0x000fea0003c00000 */
[----:B------:R-:W-:Y:S02]  /*10440*/  ELECT P0, UR62, PT ;  /* 0x00000000003e782f */ /* 0x000fe40003800000 */
[----:B------:R-:W-:Y:S01]  /*10450*/  MOV R2, UR62 ;  /* 0x0000003e00027c02 */ /* 0x000fe20008000f00 */
[----:B------:R-:W-:Y:S10]  /*10460*/  ENDCOLLECTIVE ;  /* 0x000000000000791b */ /* 0x000ff40003800000 */
.L_x_329:
[----:B------:R-:W-:Y:S05]  /*10470*/  BSYNC B0 ;  /* 0x0000000000007941 */ /* 0x000fea0003800000 */
.L_x_328:
[----:B------:R-:W-:Y:S05]  /*10480*/  BRA `(.L_x_330) ;  /* 0xfffffff800987947 */ /* 0x000fea000383ffff */
.L_x_319:
[----:B0-----:R0:W1:Y:S02]  /*10490*/  SYNCS.PHASECHK.TRANS64.TRYWAIT P0, [R5+URZ], R2 ;  /* 0x00000002050075a7 */ /* 0x001064000800017f */
[----:B-1----:R-:W-:Y:S05]  /*104a0*/  @!P0 NANOSLEEP.SYNCS 0x989680 ;  /* 0x009896800000895d */ /* 0x002fea0003900000 */
[----:B------:R-:W1:Y:S02]  /*104b0*/  @!P0 SYNCS.PHASECHK.TRANS64 P0, [R5+URZ], R2 ;  /* 0x00000002050085a7 */ /* 0x000e64000800007f */
[----:B-1----:R-:W-:Y:S05]  /*104c0*/  @!P0 BRA `(.L_x_319) ;  /* 0xfffffffc00f08947 */ /* 0x002fea000383ffff */
[----:B------:R-:W-:Y:S05]  /*104d0*/  BRA `(.L_x_331) ;  /* 0xfffffff800dc7947 */ /* 0x000fea000383ffff */
.L_x_320:
[----:B0-----:R0:W1:Y:S02]  /*104e0*/  SYNCS.PHASECHK.TRANS64.TRYWAIT P0, [R7+URZ], R4 ;  /* 0x00000004070075a7 */ /* 0x001064000800017f */
[----:B-1----:R-:W-:Y:S05]  /*104f0*/  @!P0 NANOSLEEP.SYNCS 0x989680 ;  /* 0x009896800000895d */ /* 0x002fea0003900000 */
[----:B------:R-:W1:Y:S02]  /*10500*/  @!P0 SYNCS.PHASECHK.TRANS64 P0, [R7+URZ], R4 ;  /* 0x00000004070085a7 */ /* 0x000e64000800007f */
[----:B-1----:R-:W-:Y:S05]  /*10510*/  @!P0 BRA `(.L_x_320) ;  /* 0xfffffffc00f08947 */ /* 0x002fea000383ffff */
[----:B------:R-:W-:Y:S05]  /*10520*/  BRA `(.L_x_332) ;  /* 0xfffffff800ec7947 */ /* 0x000fea000383ffff */
.L_x_321:
[----:B0-----:R0:W1:Y:S02]  /*10530*/  SYNCS.PHASECHK.TRANS64.TRYWAIT P0, [R10+URZ], R5 ;  /* 0x000000050a0075a7 */ /* 0x001064000800017f */
[----:B-1----:R-:W-:Y:S05]  /*10540*/  @!P0 NANOSLEEP.SYNCS 0x989680 ;  /* 0x009896800000895d */ /* 0x002fea0003900000 */
[----:B------:R-:W1:Y:S02]  /*10550*/  @!P0 SYNCS.PHASECHK.TRANS64 P0, [R10+URZ], R5 ;  /* 0x000000050a0085a7 */ /* 0x000e64000800007f */
[----:B-1----:R-:W-:Y:S05]  /*10560*/  @!P0 BRA `(.L_x_321) ;  /* 0xfffffffc00f08947 */ /* 0x002fea000383ffff */
[----:B------:R-:W-:Y:S05]  /*10570*/  BRA `(.L_x_333) ;  /* 0xfffffff800fc7947 */ /* 0x000fea000383ffff */
.L_x_322:
[----:B-1----:R1:W2:Y:S02]  /*10580*/  SYNCS.PHASECHK.TRANS64.TRYWAIT P0, [R11+URZ], R6 ;  /* 0x000000060b0075a7 */ /* 0x0022a4000800017f */
[----:B--2---:R-:W-:Y:S05]  /*10590*/  @!P0 NANOSLEEP.SYNCS 0x989680 ;  /* 0x009896800000895d */ /* 0x004fea0003900000 */
[----:B------:R-:W2:Y:S02]  /*105a0*/  @!P0 SYNCS.PHASECHK.TRANS64 P0, [R11+URZ], R6 ;  /* 0x000000060b0085a7 */ /* 0x000ea4000800007f */
[----:B--2---:R-:W-:Y:S05]  /*105b0*/  @!P0 BRA `(.L_x_322) ;  /* 0xfffffffc00f08947 */ /* 0x004fea000383ffff */
[----:B------:R-:W-:Y:S05]  /*105c0*/  BRA `(.L_x_334) ;  /* 0xfffffffc00047947 */ /* 0x000fea000383ffff */
.L_x_335:
[----:B------:R-:W-:-:S00]  /*105d0*/  BRA `(.L_x_335) ;  /* 0xfffffffc00fc7947 */ /* 0x000fc0000383ffff */
[----:B------:R-:W-:-:S00]  /*105e0*/  NOP ;  /* 0x0000000000007918 */ /* 0x000fc00000000000 */
        /* <DEDUP_REMOVED lines=9> */
.L_x_336:


//--------------------- .nv.shared._ZN7cutlass13device_kernelINS_4gemm6kernel13GemmUniversalIN4cute5tupleIJiiiiEEENS1_10collective13CollectiveMmaINS1_37MainloopSm90TmaGmmaWarpSpecializedFP8ILi5ENS5_IJNS4_1CILi1EEENSA_ILi2EEESB_EEENS1_35KernelTmaWarpSpecializedCooperativeEEENS5_IJNSA_ILi128EEENSA_ILi256EEENSA_ILi64EEEEEENS_12float_e5m2_tENS5_IJlSB_lEEESK_SL_NS4_8TiledMMAINS4_8MMA_AtomIJNS4_4SM904GMMA31MMA_64x256x32_F32E5M2E5M2_SS_TNILNSP_7ScaleInE1ELSR_1EEEEEENS4_6LayoutINS5_IJSC_SB_SB_EEENS5_IJSB_NSA_ILi0EEESW_EEEEENS5_IJNS4_10UnderscoreESZ_SZ_EEEEENS4_23SM90_TMA_LOAD_MULTICASTENS4_14ComposedLayoutINS4_7SwizzleILi2ELi4ELi3EEENS4_18smem_ptr_flag_bitsILi8EEENSU_INS5_IJNSA_ILi8EEESI_EEENS5_IJSI_SB_EEEEEEEvNS4_8identityENS4_13SM90_TMA_LOADES1C_vS1D_EENS_8epilogue10collective6detail29Sm90TmaWarpSpecializedAdapterINS1H_15DefaultEpilogueISK_SL_SL_NS1G_6thread17LinearCombinationISK_Li1EffLNS1L_9ScaleType4KindE0ELNS_15FloatRoundStyleE2ESK_EENS1_15EpilogueDefaultEEEEEvvEEEEvNT_6ParamsE --------------------------
	.section	.nv.shared._ZN7cutlass13device_kernelINS_4gemm6kernel13GemmUniversalIN4cute5tupleIJiiiiEEENS1_10collective13CollectiveMmaINS1_37MainloopSm90TmaGmmaWarpSpecializedFP8ILi5ENS5_IJNS4_1CILi1EEENSA_ILi2EEESB_EEENS1_35KernelTmaWarpSpecializedCooperativeEEENS5_IJNSA_ILi128EEENSA_ILi256EEENSA_ILi64EEEEEENS_12float_e5m2_tENS5_IJlSB_lEEESK_SL_NS4_8TiledMMAINS4_8MMA_AtomIJNS4_4SM904GMMA31MMA_64x256x32_F32E5M2E5M2_SS_TNILNSP_7ScaleInE1ELSR_1EEEEEENS4_6LayoutINS5_IJSC_SB_SB_EEENS5_IJSB_NSA_ILi0EEESW_EEEEENS5_IJNS4_10UnderscoreESZ_SZ_EEEEENS4_23SM90_TMA_LOAD_MULTICASTENS4_14ComposedLayoutINS4_7SwizzleILi2ELi4ELi3EEENS4_18smem_ptr_flag_bitsILi8EEENSU_INS5_IJNSA_ILi8EEESI_EEENS5_IJSI_SB_EEEEEEEvNS4_8identityENS4_13SM90_TMA_LOADES1C_vS1D_EENS_8epilogue10collective6detail29Sm90TmaWarpSpecializedAdapterINS1H_15DefaultEpilogueISK_SL_SL_NS1G_6thread17LinearCombinationISK_Li1EffLNS1L_9ScaleType4KindE0ELNS_15FloatRoundStyleE2ESK_EENS1_15EpilogueDefaultEEEEEvvEEEEvNT_6ParamsE,"aw",@nobits
	.sectionflags	@""
	.align	16
	.zero		1024


//--------------------- .nv.shared.reserved.0     --------------------------
	.section	.nv.shared.reserved.0,"aw",@nobits
	.weak		__nv_reservedSMEM_offset_0_alias
	.size		__nv_reservedSMEM_offset_0_alias, 0, 0
	.other		__nv_reservedSMEM_offset_0_alias,@"STO_CUDA_RESERVED_SHARED STV_DEFAULT"
__nv_reservedSMEM_offset_0_alias:
	.zero		0


//--------------------- .nv.global                --------------------------
	.section	.nv.global,"aw",@nobits
.nv.global:
	.type		_ZN39_INTERNAL_c590eae9_4_k_cu_f517c72f_48434cute1_E,@object
	.size		_ZN39_INTERNAL_c590eae9_4_k_cu_f517c72f_48434cute1_E,(_ZN39_INTERNAL_c590eae9_4_k_cu_f517c72f_48434cuda3std3__45__cpo6cbeginE - _ZN39_INTERNAL_c590eae9_4_k_cu_f517c72f_48434cute1_E)
_ZN39_INTERNAL_c590eae9_4_k_cu_f517c72f_48434cute1_E:
	.zero		1
	.type		_ZN39_INTERNAL_c590eae9_4_k_cu_f517c72f_48434cuda3std3__45__cpo6cbeginE,@object
	.size		_ZN39_INTERNAL_c590eae9_4_k_cu_f517c72f_48434cuda3std3__45__cpo6cbeginE,(_ZN39_INTERNAL_c590eae9_4_k_cu_f517c72f_48434cuda3std3__48in_placeE - _ZN39_INTERNAL_c590eae9_4_k_cu_f517c72f_48434cuda3std3__45__cpo6cbeginE)
_ZN39_INTERNAL_c590eae9_4_k_cu_f517c72f_48434cuda3std3__45__cpo6cbeginE:
	.zero		1
	.type		_ZN39_INTERNAL_c590eae9_4_k_cu_f517c72f_48434cuda3std3__48in_placeE,@object
	.size		_ZN39_INTERNAL_c590eae9_4_k_cu_f517c72f_48434cuda3std3__48in_placeE,(_ZN39_INTERNAL_c590eae9_4_k_cu_f517c72f_48434cuda3std6ranges3__45__cpo9iter_moveE - _ZN39_INTERNAL_c590eae9_4_k_cu_f517c72f_48434cuda3std3__48in_placeE)
_ZN39_INTERNAL_c590eae9_4_k_cu_f517c72f_48434cuda3std3__48in_placeE:
	.zero		1
	.type		_ZN39_INTERNAL_c590eae9_4_k_cu_f517c72f_48434cuda3std6ranges3__45__cpo9iter_moveE,@object
	.size		_ZN39_INTERNAL_c590eae9_4_k_cu_f517c72f_48434cuda3std6ranges3__45__cpo9iter_moveE,(_ZN39_INTERNAL_c590eae9_4_k_cu_f517c72f_48434cuda3std3__45__cpo5beginE - _ZN39_INTERNAL_c590eae9_4_k_cu_f517c72f_48434cuda3std6ranges3__45__cpo9iter_moveE)
_ZN39_INTERNAL_c590eae9_4_k_cu_f517c72f_48434cuda3std6ranges3__45__cpo9iter_moveE:
	.zero		1
	.type		_ZN39_INTERNAL_c590eae9_4_k_cu_f517c72f_48434cuda3std3__45__cpo5beginE,@object
	.size		_ZN39_INTERNAL_c590eae9_4_k_cu_f517c72f_48434cuda3std3__45__cpo5beginE,(_ZN39_INTERNAL_c590eae9_4_k_cu_f517c72f_48434cuda3std3__441_GLOBAL__N__c590eae9_4_k_cu_f517c72f_48436ignoreE - _ZN39_INTERNAL_c590eae9_4_k_cu_f517c72f_48434cuda3std3__45__cpo5beginE)
_ZN39_INTERNAL_c590eae9_4_k_cu_f517c72f_48434cuda3std3__45__cpo5beginE:
	.zero		1
	.type		_ZN39_INTERNAL_c590eae9_4_k_cu_f517c72f_48434cuda3std3__441_GLOBAL__N__c590eae9_4_k_cu_f517c72f_48436ignoreE,@object
	.size		_ZN39_INTERNAL_c590eae9_4_k_cu_f517c72f_48434cuda3std3__441_GLOBAL__N__c590eae9_4_k_cu_f517c72f_48436ignoreE,(_ZN39_INTERNAL_c590eae9_4_k_cu_f517c72f_48434cute7productE - _ZN39_INTERNAL_c590eae9_4_k_cu_f517c72f_48434cuda3std3__441_GLOBAL__N__c590eae9_4_k_cu_f517c72f_48436ignoreE)
_ZN39_INTERNAL_c590eae9_4_k_cu_f517c72f_48434cuda3std3__441_GLOBAL__N__c590eae9_4_k_cu_f517c72f_48436ignoreE:
	.zero		1
	.type		_ZN39_INTERNAL_c590eae9_4_k_cu_f517c72f_48434cute7productE,@object
	.size		_ZN39_INTERNAL_c590eae9_4_k_cu_f517c72f_48434cute7productE,(_ZN39_INTERNAL_c590eae9_4_k_cu_f517c72f_48434cuda3std3__45__cpo3endE - _ZN39_INTERNAL_c590eae9_4_k_cu_f517c72f_48434cute7productE)
_ZN39_INTERNAL_c590eae9_4_k_cu_f517c72f_48434cute7productE:
	.zero		1
	.type		_ZN39_INTERNAL_c590eae9_4_k_cu_f517c72f_48434cuda3std3__45__cpo3endE,@object
	.size		_ZN39_INTERNAL_c590eae9_4_k_cu_f517c72f_48434cuda3std3__45__cpo3endE,(_ZN39_INTERNAL_c590eae9_4_k_cu_f517c72f_48434cuda3std3__419piecewise_constructE - _ZN39_INTERNAL_c590eae9_4_k_cu_f517c72f_48434cuda3std3__45__cpo3endE)
_ZN39_INTERNAL_c590eae9_4_k_cu_f517c72f_48434cuda3std3__45__cpo3endE:
	.zero		1
	.type		_ZN39_INTERNAL_c590eae9_4_k_cu_f517c72f_48434cuda3std3__419piecewise_constructE,@object
	.size		_ZN39_INTERNAL_c590eae9_4_k_cu_f517c72f_48434cuda3std3__419piecewise_constructE,(_ZN39_INTERNAL_c590eae9_4_k_cu_f517c72f_48434cuda3std3__45__cpo4cendE - _ZN39_INTERNAL_c590eae9_4_k_cu_f517c72f_48434cuda3std3__419piecewise_constructE)
_ZN39_INTERNAL_c590eae9_4_k_cu_f517c72f_48434cuda3std3__419piecewise_constructE:
	.zero		1
	.type		_ZN39_INTERNAL_c590eae9_4_k_cu_f517c72f_48434cuda3std3__45__cpo4cendE,@object
	.size		_ZN39_INTERNAL_c590eae9_4_k_cu_f517c72f_48434cuda3std3__45__cpo4cendE,(_ZN39_INTERNAL_c590eae9_4_k_cu_f517c72f_48434cuda3std6ranges3__45__cpo4swapE - _ZN39_INTERNAL_c590eae9_4_k_cu_f517c72f_48434cuda3std3__45__cpo4cendE)
_ZN39_INTERNAL_c590eae9_4_k_cu_f517c72f_48434cuda3std3__45__cpo4cendE:
	.zero		1
	.type		_ZN39_INTERNAL_c590eae9_4_k_cu_f517c72f_48434cuda3std6ranges3__45__cpo4swapE,@object
	.size		_ZN39_INTERNAL_c590eae9_4_k_cu_f517c72f_48434cuda3std6ranges3__45__cpo4swapE,(.L_7 - _ZN39_INTERNAL_c590eae9_4_k_cu_f517c72f_48434cuda3std6ranges3__45__cpo4swapE)
_ZN39_INTERNAL_c590eae9_4_k_cu_f517c72f_48434cuda3std6ranges3__45__cpo4swapE:
	.zero		1
.L_7:


//--------------------- .nv.constant0._ZN7cutlass13device_kernelINS_4gemm6kernel13GemmUniversalIN4cute5tupleIJiiiiEEENS1_10collective13CollectiveMmaINS1_37MainloopSm90TmaGmmaWarpSpecializedFP8ILi5ENS5_IJNS4_1CILi1EEENSA_ILi2EEESB_EEENS1_35KernelTmaWarpSpecializedCooperativeEEENS5_IJNSA_ILi128EEENSA_ILi256EEENSA_ILi64EEEEEENS_12float_e5m2_tENS5_IJlSB_lEEESK_SL_NS4_8TiledMMAINS4_8MMA_AtomIJNS4_4SM904GMMA31MMA_64x256x32_F32E5M2E5M2_SS_TNILNSP_7ScaleInE1ELSR_1EEEEEENS4_6LayoutINS5_IJSC_SB_SB_EEENS5_IJSB_NSA_ILi0EEESW_EEEEENS5_IJNS4_10UnderscoreESZ_SZ_EEEEENS4_23SM90_TMA_LOAD_MULTICASTENS4_14ComposedLayoutINS4_7SwizzleILi2ELi4ELi3EEENS4_18smem_ptr_flag_bitsILi8EEENSU_INS5_IJNSA_ILi8EEESI_EEENS5_IJSI_SB_EEEEEEEvNS4_8identityENS4_13SM90_TMA_LOADES1C_vS1D_EENS_8epilogue10collective6detail29Sm90TmaWarpSpecializedAdapterINS1H_15DefaultEpilogueISK_SL_SL_NS1G_6thread17LinearCombinationISK_Li1EffLNS1L_9ScaleType4KindE0ELNS_15FloatRoundStyleE2ESK_EENS1_15EpilogueDefaultEEEEEvvEEEEvNT_6ParamsE --------------------------
	.section	.nv.constant0._ZN7cutlass13device_kernelINS_4gemm6kernel13GemmUniversalIN4cute5tupleIJiiiiEEENS1_10collective13CollectiveMmaINS1_37MainloopSm90TmaGmmaWarpSpecializedFP8ILi5ENS5_IJNS4_1CILi1EEENSA_ILi2EEESB_EEENS1_35KernelTmaWarpSpecializedCooperativeEEENS5_IJNSA_ILi128EEENSA_ILi256EEENSA_ILi64EEEEEENS_12float_e5m2_tENS5_IJlSB_lEEESK_SL_NS4_8TiledMMAINS4_8MMA_AtomIJNS4_4SM904GMMA31MMA_64x256x32_F32E5M2E5M2_SS_TNILNSP_7ScaleInE1ELSR_1EEEEEENS4_6LayoutINS5_IJSC_SB_SB_EEENS5_IJSB_NSA_ILi0EEESW_EEEEENS5_IJNS4_10UnderscoreESZ_SZ_EEEEENS4_23SM90_TMA_LOAD_MULTICASTENS4_14ComposedLayoutINS4_7SwizzleILi2ELi4ELi3EEENS4_18smem_ptr_flag_bitsILi8EEENSU_INS5_IJNSA_ILi8EEESI_EEENS5_IJSI_SB_EEEEEEEvNS4_8identityENS4_13SM90_TMA_LOADES1C_vS1D_EENS_8epilogue10collective6detail29Sm90TmaWarpSpecializedAdapterINS1H_15DefaultEpilogueISK_SL_SL_NS1G_6thread17LinearCombinationISK_Li1EffLNS1L_9ScaleType4KindE0ELNS_15FloatRoundStyleE2ESK_EENS1_15EpilogueDefaultEEEEEvvEEEEvNT_6ParamsE,"a",@progbits
	.sectionflags	@""
	.align	4
.nv.constant0._ZN7cutlass13device_kernelINS_4gemm6kernel13GemmUniversalIN4cute5tupleIJiiiiEEENS1_10collective13CollectiveMmaINS1_37MainloopSm90TmaGmmaWarpSpecializedFP8ILi5ENS5_IJNS4_1CILi1EEENSA_ILi2EEESB_EEENS1_35KernelTmaWarpSpecializedCooperativeEEENS5_IJNSA_ILi128EEENSA_ILi256EEENSA_ILi64EEEEEENS_12float_e5m2_tENS5_IJlSB_lEEESK_SL_NS4_8TiledMMAINS4_8MMA_AtomIJNS4_4SM904GMMA31MMA_64x256x32_F32E5M2E5M2_SS_TNILNSP_7ScaleInE1ELSR_1EEEEEENS4_6LayoutINS5_IJSC_SB_SB_EEENS5_IJSB_NSA_ILi0EEESW_EEEEENS5_IJNS4_10UnderscoreESZ_SZ_EEEEENS4_23SM90_TMA_LOAD_MULTICASTENS4_14ComposedLayoutINS4_7SwizzleILi2ELi4ELi3EEENS4_18smem_ptr_flag_bitsILi8EEENSU_INS5_IJNSA_ILi8EEESI_EEENS5_IJSI_SB_EEEEEEEvNS4_8identityENS4_13SM90_TMA_LOADES1C_vS1D_EENS_8epilogue10collective6detail29Sm90TmaWarpSpecializedAdapterINS1H_15DefaultEpilogueISK_SL_SL_NS1G_6thread17LinearCombinationISK_Li1EffLNS1L_9ScaleType4KindE0ELNS_15FloatRoundStyleE2ESK_EENS1_15EpilogueDefaultEEEEEvvEEEEvNT_6ParamsE:
	.zero		1664


//--------------------- SYMBOLS --------------------------

	.type		.nv.reservedSmem.offset0,@object
	.size		.nv.reservedSmem.offset0,0x4
